//
// Generated by NVIDIA NVVM Compiler
//
// Compiler Build ID: CL-36424714
// Cuda compilation tools, release 13.0, V13.0.88
// Based on NVVM 20.0.0
//

.version 9.0
.target sm_100
.address_size 64

	// .globl	_Z22Radix16KernelFirstStepP6__halfS0_S0_S0_S0_S0_
.extern .shared .align 16 .b8 buffer[];
.global .align 4 .b8 __cudart_i2opi_f[24] = {65, 144, 67, 60, 153, 149, 98, 219, 192, 221, 52, 245, 209, 87, 39, 252, 41, 21, 68, 78, 110, 131, 249, 162};

.visible .entry _Z22Radix16KernelFirstStepP6__halfS0_S0_S0_S0_S0_(
	.param .u64 .ptr .align 1 _Z22Radix16KernelFirstStepP6__halfS0_S0_S0_S0_S0__param_0,
	.param .u64 .ptr .align 1 _Z22Radix16KernelFirstStepP6__halfS0_S0_S0_S0_S0__param_1,
	.param .u64 .ptr .align 1 _Z22Radix16KernelFirstStepP6__halfS0_S0_S0_S0_S0__param_2,
	.param .u64 .ptr .align 1 _Z22Radix16KernelFirstStepP6__halfS0_S0_S0_S0_S0__param_3,
	.param .u64 .ptr .align 1 _Z22Radix16KernelFirstStepP6__halfS0_S0_S0_S0_S0__param_4,
	.param .u64 .ptr .align 1 _Z22Radix16KernelFirstStepP6__halfS0_S0_S0_S0_S0__param_5
)
{
	.local .align 4 .b8 	__local_depot0[28];
	.reg .b64 	%SP;
	.reg .b64 	%SPL;
	.reg .pred 	%p<129>;
	.reg .b16 	%rs<189>;
	.reg .b32 	%r<708>;
	.reg .b32 	%f<386>;
	.reg .b64 	%rd<315>;
	.reg .b64 	%fd<59>;

	mov.u64 	%SPL, __local_depot0;
	ld.param.u64 	%rd117, [_Z22Radix16KernelFirstStepP6__halfS0_S0_S0_S0_S0__param_0];
	ld.param.u64 	%rd118, [_Z22Radix16KernelFirstStepP6__halfS0_S0_S0_S0_S0__param_1];
	ld.param.u64 	%rd120, [_Z22Radix16KernelFirstStepP6__halfS0_S0_S0_S0_S0__param_3];
	ld.param.u64 	%rd121, [_Z22Radix16KernelFirstStepP6__halfS0_S0_S0_S0_S0__param_4];
	ld.param.u64 	%rd122, [_Z22Radix16KernelFirstStepP6__halfS0_S0_S0_S0_S0__param_5];
	cvta.to.global.u64 	%rd123, %rd122;
	cvta.to.global.u64 	%rd124, %rd121;
	add.u64 	%rd1, %SPL, 0;
	add.u64 	%rd2, %SPL, 0;
	mov.u32 	%r231, %ntid.x;
	mov.u32 	%r232, %ctaid.x;
	mov.u32 	%r233, %tid.x;
	mad.lo.s32 	%r234, %r231, %r232, %r233;
	shr.s32 	%r235, %r234, 31;
	shr.u32 	%r236, %r235, 27;
	add.s32 	%r237, %r234, %r236;
	and.b32  	%r238, %r237, 65504;
	sub.s32 	%r239, %r234, %r238;
	shr.s32 	%r240, %r237, 5;
	shr.u32 	%r241, %r231, 5;
	rem.u32 	%r242, %r240, %r241;
	cvt.u16.u32 	%rs11, %r239;
	cvt.s8.s32 	%rs12, %r239;
	shr.u16 	%rs13, %rs12, 11;
	and.b16  	%rs14, %rs13, 15;
	add.s16 	%rs15, %rs11, %rs14;
	and.b16  	%rs16, %rs15, -16;
	sub.s16 	%rs17, %rs11, %rs16;
	cvt.u32.u16 	%r243, %rs17;
	cvt.s32.s8 	%r244, %r243;
	cvt.s16.s8 	%rs18, %rs17;
	cvt.s16.s8 	%rs19, %rs15;
	shr.s16 	%rs20, %rs19, 4;
	mov.f32 	%f73, 0f00000000;
	// begin inline asm
	{  cvt.rn.f16.f32 %rs10, %f73;}

	// end inline asm
	shl.b32 	%r1, %r240, 8;
	mul.wide.s32 	%rd127, %r1, 2;
	add.s64 	%rd128, %rd124, %rd127;
	mov.b32 	%r245, 16;
	wmma.load.a.sync.aligned.row.m16n16k16.global.f16 	{%r2, %r3, %r4, %r5, %r6, %r7, %r8, %r9}, [%rd128], %r245;
	add.s64 	%rd129, %rd123, %rd127;
	wmma.load.a.sync.aligned.row.m16n16k16.global.f16 	{%r10, %r11, %r12, %r13, %r14, %r15, %r16, %r17}, [%rd129], %r245;
	shl.b32 	%r246, %r242, 10;
	mov.u32 	%r247, buffer;
	add.s32 	%r18, %r247, %r246;
	mul.wide.s16 	%r19, %rs20, 8;
	cvt.rn.f64.s16 	%fd2, %rs18;
	mul.f64 	%fd1, %fd2, 0d401921FB54442D18;
	mul.wide.s16 	%r248, %rs20, 128;
	add.s32 	%r20, %r248, %r244;
	cvt.rn.f64.s32 	%fd3, %r19;
	mul.f64 	%fd4, %fd1, %fd3;
	mul.f64 	%fd5, %fd4, 0d3F70000000000000;
	cvt.rn.f32.f64 	%f1, %fd5;
	mul.f32 	%f74, %f1, 0f3F22F983;
	cvt.rni.s32.f32 	%r651, %f74;
	cvt.rn.f32.s32 	%f75, %r651;
	fma.rn.f32 	%f76, %f75, 0fBFC90FDA, %f1;
	fma.rn.f32 	%f77, %f75, 0fB3A22168, %f76;
	fma.rn.f32 	%f371, %f75, 0fA7C234C5, %f77;
	abs.f32 	%f3, %f1;
	setp.ltu.f32 	%p1, %f3, 0f47CE4780;
	mov.u32 	%r647, %r651;
	mov.f32 	%f370, %f371;
	@%p1 bra 	$L__BB0_8;
	setp.neu.f32 	%p2, %f3, 0f7F800000;
	@%p2 bra 	$L__BB0_3;
	mov.f32 	%f80, 0f00000000;
	mul.rn.f32 	%f370, %f1, %f80;
	mov.b32 	%r647, 0;
	bra.uni 	$L__BB0_8;
$L__BB0_3:
	mov.b32 	%r22, %f1;
	mov.b64 	%rd269, 0;
	mov.b32 	%r644, 0;
	mov.u64 	%rd267, __cudart_i2opi_f;
	shl.b32 	%r251, %r22, 8;
	or.b32  	%r252, %r251, -2147483648;
	mov.u64 	%rd268, %rd2;
$L__BB0_4:
	.pragma "nounroll";
	ld.global.nc.u32 	%r250, [%rd267];
	mad.wide.u32 	%rd132, %r250, %r252, %rd269;
	shr.u64 	%rd269, %rd132, 32;
	st.local.u32 	[%rd268], %rd132;
	add.s32 	%r644, %r644, 1;
	add.s64 	%rd268, %rd268, 4;
	add.s64 	%rd267, %rd267, 4;
	setp.ne.s32 	%p3, %r644, 6;
	@%p3 bra 	$L__BB0_4;
	shr.u32 	%r253, %r22, 23;
	st.local.u32 	[%rd2+24], %rd269;
	and.b32  	%r25, %r253, 31;
	and.b32  	%r254, %r253, 224;
	add.s32 	%r255, %r254, -128;
	shr.u32 	%r256, %r255, 5;
	mul.wide.u32 	%rd133, %r256, 4;
	sub.s64 	%rd9, %rd2, %rd133;
	ld.local.u32 	%r645, [%rd9+24];
	ld.local.u32 	%r646, [%rd9+20];
	setp.eq.s32 	%p4, %r25, 0;
	@%p4 bra 	$L__BB0_7;
	shf.l.wrap.b32 	%r645, %r646, %r645, %r25;
	ld.local.u32 	%r257, [%rd9+16];
	shf.l.wrap.b32 	%r646, %r257, %r646, %r25;
$L__BB0_7:
	shr.u32 	%r258, %r645, 30;
	shf.l.wrap.b32 	%r259, %r646, %r645, 2;
	shl.b32 	%r260, %r646, 2;
	shr.u32 	%r261, %r259, 31;
	add.s32 	%r262, %r261, %r258;
	neg.s32 	%r263, %r262;
	setp.lt.s32 	%p5, %r22, 0;
	selp.b32 	%r647, %r263, %r262, %p5;
	xor.b32  	%r264, %r259, %r22;
	shr.s32 	%r265, %r259, 31;
	xor.b32  	%r266, %r265, %r259;
	xor.b32  	%r267, %r265, %r260;
	cvt.u64.u32 	%rd134, %r266;
	shl.b64 	%rd135, %rd134, 32;
	cvt.u64.u32 	%rd136, %r267;
	or.b64  	%rd137, %rd135, %rd136;
	cvt.rn.f64.s64 	%fd6, %rd137;
	mul.f64 	%fd7, %fd6, 0d3BF921FB54442D19;
	cvt.rn.f32.f64 	%f78, %fd7;
	neg.f32 	%f79, %f78;
	setp.lt.s32 	%p6, %r264, 0;
	selp.f32 	%f370, %f79, %f78, %p6;
$L__BB0_8:
	add.s32 	%r269, %r647, 1;
	mul.rn.f32 	%f82, %f370, %f370;
	and.b32  	%r270, %r647, 1;
	setp.eq.b32 	%p8, %r270, 1;
	selp.f32 	%f83, %f370, 0f3F800000, %p8;
	fma.rn.f32 	%f84, %f82, %f83, 0f00000000;
	fma.rn.f32 	%f85, %f82, 0f37CBAC00, 0fBAB607ED;
	selp.f32 	%f86, 0fB94D4153, %f85, %p8;
	selp.f32 	%f87, 0f3C0885E4, 0f3D2AAABB, %p8;
	fma.rn.f32 	%f88, %f86, %f82, %f87;
	selp.f32 	%f89, 0fBE2AAAA8, 0fBEFFFFFF, %p8;
	fma.rn.f32 	%f90, %f88, %f82, %f89;
	fma.rn.f32 	%f91, %f90, %f84, %f83;
	and.b32  	%r271, %r269, 2;
	setp.eq.s32 	%p9, %r271, 0;
	mov.f32 	%f92, 0f00000000;
	sub.f32 	%f93, %f92, %f91;
	selp.f32 	%f81, %f91, %f93, %p9;
	// begin inline asm
	{  cvt.rn.f16.f32 %rs21, %f81;}

	// end inline asm
	@%p1 bra 	$L__BB0_16;
	setp.neu.f32 	%p10, %f3, 0f7F800000;
	@%p10 bra 	$L__BB0_11;
	mov.f32 	%f96, 0f00000000;
	mul.rn.f32 	%f371, %f1, %f96;
	mov.b32 	%r651, 0;
	bra.uni 	$L__BB0_16;
$L__BB0_11:
	mov.b32 	%r34, %f1;
	shl.b32 	%r273, %r34, 8;
	or.b32  	%r35, %r273, -2147483648;
	mov.b64 	%rd272, 0;
	mov.b32 	%r648, 0;
	mov.u64 	%rd270, __cudart_i2opi_f;
	mov.u64 	%rd271, %rd1;
$L__BB0_12:
	.pragma "nounroll";
	ld.global.nc.u32 	%r274, [%rd270];
	mad.wide.u32 	%rd140, %r274, %r35, %rd272;
	shr.u64 	%rd272, %rd140, 32;
	st.local.u32 	[%rd271], %rd140;
	add.s32 	%r648, %r648, 1;
	add.s64 	%rd271, %rd271, 4;
	add.s64 	%rd270, %rd270, 4;
	setp.ne.s32 	%p11, %r648, 6;
	@%p11 bra 	$L__BB0_12;
	shr.u32 	%r275, %r34, 23;
	st.local.u32 	[%rd1+24], %rd272;
	and.b32  	%r38, %r275, 31;
	and.b32  	%r276, %r275, 224;
	add.s32 	%r277, %r276, -128;
	shr.u32 	%r278, %r277, 5;
	mul.wide.u32 	%rd141, %r278, 4;
	sub.s64 	%rd16, %rd1, %rd141;
	ld.local.u32 	%r649, [%rd16+24];
	ld.local.u32 	%r650, [%rd16+20];
	setp.eq.s32 	%p12, %r38, 0;
	@%p12 bra 	$L__BB0_15;
	shf.l.wrap.b32 	%r649, %r650, %r649, %r38;
	ld.local.u32 	%r279, [%rd16+16];
	shf.l.wrap.b32 	%r650, %r279, %r650, %r38;
$L__BB0_15:
	shr.u32 	%r280, %r649, 30;
	shf.l.wrap.b32 	%r281, %r650, %r649, 2;
	shl.b32 	%r282, %r650, 2;
	shr.u32 	%r283, %r281, 31;
	add.s32 	%r284, %r283, %r280;
	neg.s32 	%r285, %r284;
	setp.lt.s32 	%p13, %r34, 0;
	selp.b32 	%r651, %r285, %r284, %p13;
	xor.b32  	%r286, %r281, %r34;
	shr.s32 	%r287, %r281, 31;
	xor.b32  	%r288, %r287, %r281;
	xor.b32  	%r289, %r287, %r282;
	cvt.u64.u32 	%rd142, %r288;
	shl.b64 	%rd143, %rd142, 32;
	cvt.u64.u32 	%rd144, %r289;
	or.b64  	%rd145, %rd143, %rd144;
	cvt.rn.f64.s64 	%fd8, %rd145;
	mul.f64 	%fd9, %fd8, 0d3BF921FB54442D19;
	cvt.rn.f32.f64 	%f94, %fd9;
	neg.f32 	%f95, %f94;
	setp.lt.s32 	%p14, %r286, 0;
	selp.f32 	%f371, %f95, %f94, %p14;
$L__BB0_16:
	mul.rn.f32 	%f98, %f371, %f371;
	and.b32  	%r291, %r651, 1;
	setp.eq.b32 	%p15, %r291, 1;
	selp.f32 	%f99, 0f3F800000, %f371, %p15;
	fma.rn.f32 	%f100, %f98, %f99, 0f00000000;
	fma.rn.f32 	%f101, %f98, 0f37CBAC00, 0fBAB607ED;
	selp.f32 	%f102, %f101, 0fB94D4153, %p15;
	selp.f32 	%f103, 0f3D2AAABB, 0f3C0885E4, %p15;
	fma.rn.f32 	%f104, %f102, %f98, %f103;
	selp.f32 	%f105, 0fBEFFFFFF, 0fBE2AAAA8, %p15;
	fma.rn.f32 	%f106, %f104, %f98, %f105;
	fma.rn.f32 	%f107, %f106, %f100, %f99;
	and.b32  	%r292, %r651, 2;
	setp.eq.s32 	%p16, %r292, 0;
	mov.f32 	%f108, 0f00000000;
	sub.f32 	%f109, %f108, %f107;
	selp.f32 	%f110, %f107, %f109, %p16;
	neg.f32 	%f97, %f110;
	// begin inline asm
	{  cvt.rn.f16.f32 %rs22, %f97;}

	// end inline asm
	add.s32 	%r293, %r1, %r20;
	cvta.to.global.u64 	%rd146, %rd117;
	mul.wide.s32 	%rd147, %r293, 2;
	add.s64 	%rd17, %rd146, %rd147;
	ld.global.u16 	%rs24, [%rd17];
	cvta.to.global.u64 	%rd148, %rd118;
	add.s64 	%rd18, %rd148, %rd147;
	ld.global.u16 	%rs27, [%rd18];
	// begin inline asm
	{mul.f16 %rs23,%rs24,%rs21;
}
	// end inline asm
	// begin inline asm
	{mul.f16 %rs26,%rs27,%rs22;
}
	// end inline asm
	// begin inline asm
	{sub.f16 %rs29,%rs23,%rs26;
}
	// end inline asm
	shl.b32 	%r294, %r20, 1;
	add.s32 	%r47, %r18, %r294;
	st.shared.u16 	[%r47], %rs29;
	// begin inline asm
	{mul.f16 %rs32,%rs27,%rs21;
}
	// end inline asm
	// begin inline asm
	{fma.rn.f16 %rs35,%rs24,%rs22,%rs32;
}
	// end inline asm
	st.shared.u16 	[%r47+512], %rs35;
	add.s32 	%r295, %r19, 1;
	cvt.rn.f64.s32 	%fd10, %r295;
	mul.f64 	%fd11, %fd1, %fd10;
	mul.f64 	%fd12, %fd11, 0d3F70000000000000;
	cvt.rn.f32.f64 	%f10, %fd12;
	mul.f32 	%f111, %f10, 0f3F22F983;
	cvt.rni.s32.f32 	%r659, %f111;
	cvt.rn.f32.s32 	%f112, %r659;
	fma.rn.f32 	%f113, %f112, 0fBFC90FDA, %f10;
	fma.rn.f32 	%f114, %f112, 0fB3A22168, %f113;
	fma.rn.f32 	%f373, %f112, 0fA7C234C5, %f114;
	abs.f32 	%f12, %f10;
	setp.ltu.f32 	%p17, %f12, 0f47CE4780;
	mov.u32 	%r655, %r659;
	mov.f32 	%f372, %f373;
	@%p17 bra 	$L__BB0_24;
	setp.eq.f32 	%p18, %f12, 0f7F800000;
	@%p18 bra 	$L__BB0_23;
	mov.b32 	%r49, %f10;
	mov.b64 	%rd275, 0;
	mov.b32 	%r652, 0;
	mov.u64 	%rd273, __cudart_i2opi_f;
	shl.b32 	%r298, %r49, 8;
	or.b32  	%r299, %r298, -2147483648;
	mov.u64 	%rd274, %rd2;
$L__BB0_19:
	.pragma "nounroll";
	ld.global.nc.u32 	%r297, [%rd273];
	mad.wide.u32 	%rd151, %r297, %r299, %rd275;
	shr.u64 	%rd275, %rd151, 32;
	st.local.u32 	[%rd274], %rd151;
	add.s32 	%r652, %r652, 1;
	add.s64 	%rd274, %rd274, 4;
	add.s64 	%rd273, %rd273, 4;
	setp.ne.s32 	%p19, %r652, 6;
	@%p19 bra 	$L__BB0_19;
	shr.u32 	%r300, %r49, 23;
	st.local.u32 	[%rd2+24], %rd275;
	and.b32  	%r52, %r300, 31;
	and.b32  	%r301, %r300, 224;
	add.s32 	%r302, %r301, -128;
	shr.u32 	%r303, %r302, 5;
	mul.wide.u32 	%rd152, %r303, 4;
	sub.s64 	%rd25, %rd2, %rd152;
	ld.local.u32 	%r653, [%rd25+24];
	ld.local.u32 	%r654, [%rd25+20];
	setp.eq.s32 	%p20, %r52, 0;
	@%p20 bra 	$L__BB0_22;
	shf.l.wrap.b32 	%r653, %r654, %r653, %r52;
	ld.local.u32 	%r304, [%rd25+16];
	shf.l.wrap.b32 	%r654, %r304, %r654, %r52;
$L__BB0_22:
	shr.u32 	%r305, %r653, 30;
	shf.l.wrap.b32 	%r306, %r654, %r653, 2;
	shl.b32 	%r307, %r654, 2;
	shr.u32 	%r308, %r306, 31;
	add.s32 	%r309, %r308, %r305;
	neg.s32 	%r310, %r309;
	setp.lt.s32 	%p21, %r49, 0;
	selp.b32 	%r655, %r310, %r309, %p21;
	xor.b32  	%r311, %r306, %r49;
	shr.s32 	%r312, %r306, 31;
	xor.b32  	%r313, %r312, %r306;
	xor.b32  	%r314, %r312, %r307;
	cvt.u64.u32 	%rd153, %r313;
	shl.b64 	%rd154, %rd153, 32;
	cvt.u64.u32 	%rd155, %r314;
	or.b64  	%rd156, %rd154, %rd155;
	cvt.rn.f64.s64 	%fd13, %rd156;
	mul.f64 	%fd14, %fd13, 0d3BF921FB54442D19;
	cvt.rn.f32.f64 	%f115, %fd14;
	neg.f32 	%f116, %f115;
	setp.lt.s32 	%p22, %r311, 0;
	selp.f32 	%f372, %f116, %f115, %p22;
	bra.uni 	$L__BB0_24;
$L__BB0_23:
	mov.f32 	%f117, 0f00000000;
	mul.rn.f32 	%f372, %f10, %f117;
	mov.b32 	%r655, 0;
$L__BB0_24:
	add.s32 	%r316, %r655, 1;
	mul.rn.f32 	%f119, %f372, %f372;
	and.b32  	%r317, %r655, 1;
	setp.eq.b32 	%p24, %r317, 1;
	selp.f32 	%f120, %f372, 0f3F800000, %p24;
	fma.rn.f32 	%f121, %f119, %f120, 0f00000000;
	fma.rn.f32 	%f122, %f119, 0f37CBAC00, 0fBAB607ED;
	selp.f32 	%f123, 0fB94D4153, %f122, %p24;
	selp.f32 	%f124, 0f3C0885E4, 0f3D2AAABB, %p24;
	fma.rn.f32 	%f125, %f123, %f119, %f124;
	selp.f32 	%f126, 0fBE2AAAA8, 0fBEFFFFFF, %p24;
	fma.rn.f32 	%f127, %f125, %f119, %f126;
	fma.rn.f32 	%f128, %f127, %f121, %f120;
	and.b32  	%r318, %r316, 2;
	setp.eq.s32 	%p25, %r318, 0;
	mov.f32 	%f129, 0f00000000;
	sub.f32 	%f130, %f129, %f128;
	selp.f32 	%f118, %f128, %f130, %p25;
	// begin inline asm
	{  cvt.rn.f16.f32 %rs39, %f118;}

	// end inline asm
	@%p17 bra 	$L__BB0_32;
	setp.eq.f32 	%p26, %f12, 0f7F800000;
	@%p26 bra 	$L__BB0_31;
	mov.b32 	%r61, %f10;
	shl.b32 	%r320, %r61, 8;
	or.b32  	%r62, %r320, -2147483648;
	mov.b64 	%rd278, 0;
	mov.b32 	%r656, 0;
	mov.u64 	%rd276, __cudart_i2opi_f;
	mov.u64 	%rd277, %rd1;
$L__BB0_27:
	.pragma "nounroll";
	ld.global.nc.u32 	%r321, [%rd276];
	mad.wide.u32 	%rd159, %r321, %r62, %rd278;
	shr.u64 	%rd278, %rd159, 32;
	st.local.u32 	[%rd277], %rd159;
	add.s32 	%r656, %r656, 1;
	add.s64 	%rd277, %rd277, 4;
	add.s64 	%rd276, %rd276, 4;
	setp.ne.s32 	%p27, %r656, 6;
	@%p27 bra 	$L__BB0_27;
	shr.u32 	%r322, %r61, 23;
	st.local.u32 	[%rd1+24], %rd278;
	and.b32  	%r65, %r322, 31;
	and.b32  	%r323, %r322, 224;
	add.s32 	%r324, %r323, -128;
	shr.u32 	%r325, %r324, 5;
	mul.wide.u32 	%rd160, %r325, 4;
	sub.s64 	%rd32, %rd1, %rd160;
	ld.local.u32 	%r657, [%rd32+24];
	ld.local.u32 	%r658, [%rd32+20];
	setp.eq.s32 	%p28, %r65, 0;
	@%p28 bra 	$L__BB0_30;
	shf.l.wrap.b32 	%r657, %r658, %r657, %r65;
	ld.local.u32 	%r326, [%rd32+16];
	shf.l.wrap.b32 	%r658, %r326, %r658, %r65;
$L__BB0_30:
	shr.u32 	%r327, %r657, 30;
	shf.l.wrap.b32 	%r328, %r658, %r657, 2;
	shl.b32 	%r329, %r658, 2;
	shr.u32 	%r330, %r328, 31;
	add.s32 	%r331, %r330, %r327;
	neg.s32 	%r332, %r331;
	setp.lt.s32 	%p29, %r61, 0;
	selp.b32 	%r659, %r332, %r331, %p29;
	xor.b32  	%r333, %r328, %r61;
	shr.s32 	%r334, %r328, 31;
	xor.b32  	%r335, %r334, %r328;
	xor.b32  	%r336, %r334, %r329;
	cvt.u64.u32 	%rd161, %r335;
	shl.b64 	%rd162, %rd161, 32;
	cvt.u64.u32 	%rd163, %r336;
	or.b64  	%rd164, %rd162, %rd163;
	cvt.rn.f64.s64 	%fd15, %rd164;
	mul.f64 	%fd16, %fd15, 0d3BF921FB54442D19;
	cvt.rn.f32.f64 	%f131, %fd16;
	neg.f32 	%f132, %f131;
	setp.lt.s32 	%p30, %r333, 0;
	selp.f32 	%f373, %f132, %f131, %p30;
	bra.uni 	$L__BB0_32;
$L__BB0_31:
	mov.f32 	%f133, 0f00000000;
	mul.rn.f32 	%f373, %f10, %f133;
	mov.b32 	%r659, 0;
$L__BB0_32:
	mul.rn.f32 	%f135, %f373, %f373;
	and.b32  	%r338, %r659, 1;
	setp.eq.b32 	%p31, %r338, 1;
	selp.f32 	%f136, 0f3F800000, %f373, %p31;
	fma.rn.f32 	%f137, %f135, %f136, 0f00000000;
	fma.rn.f32 	%f138, %f135, 0f37CBAC00, 0fBAB607ED;
	selp.f32 	%f139, %f138, 0fB94D4153, %p31;
	selp.f32 	%f140, 0f3D2AAABB, 0f3C0885E4, %p31;
	fma.rn.f32 	%f141, %f139, %f135, %f140;
	selp.f32 	%f142, 0fBEFFFFFF, 0fBE2AAAA8, %p31;
	fma.rn.f32 	%f143, %f141, %f135, %f142;
	fma.rn.f32 	%f144, %f143, %f137, %f136;
	and.b32  	%r339, %r659, 2;
	setp.eq.s32 	%p32, %r339, 0;
	mov.f32 	%f145, 0f00000000;
	sub.f32 	%f146, %f145, %f144;
	selp.f32 	%f147, %f144, %f146, %p32;
	neg.f32 	%f134, %f147;
	// begin inline asm
	{  cvt.rn.f16.f32 %rs40, %f134;}

	// end inline asm
	ld.global.u16 	%rs42, [%rd17+32];
	ld.global.u16 	%rs45, [%rd18+32];
	// begin inline asm
	{mul.f16 %rs41,%rs42,%rs39;
}
	// end inline asm
	// begin inline asm
	{mul.f16 %rs44,%rs45,%rs40;
}
	// end inline asm
	// begin inline asm
	{sub.f16 %rs47,%rs41,%rs44;
}
	// end inline asm
	st.shared.u16 	[%r47+32], %rs47;
	// begin inline asm
	{mul.f16 %rs50,%rs45,%rs39;
}
	// end inline asm
	// begin inline asm
	{fma.rn.f16 %rs53,%rs42,%rs40,%rs50;
}
	// end inline asm
	st.shared.u16 	[%r47+544], %rs53;
	add.s32 	%r340, %r19, 2;
	cvt.rn.f64.s32 	%fd17, %r340;
	mul.f64 	%fd18, %fd1, %fd17;
	mul.f64 	%fd19, %fd18, 0d3F70000000000000;
	cvt.rn.f32.f64 	%f19, %fd19;
	mul.f32 	%f148, %f19, 0f3F22F983;
	cvt.rni.s32.f32 	%r667, %f148;
	cvt.rn.f32.s32 	%f149, %r667;
	fma.rn.f32 	%f150, %f149, 0fBFC90FDA, %f19;
	fma.rn.f32 	%f151, %f149, 0fB3A22168, %f150;
	fma.rn.f32 	%f375, %f149, 0fA7C234C5, %f151;
	abs.f32 	%f21, %f19;
	setp.ltu.f32 	%p33, %f21, 0f47CE4780;
	mov.u32 	%r663, %r667;
	mov.f32 	%f374, %f375;
	@%p33 bra 	$L__BB0_40;
	setp.eq.f32 	%p34, %f21, 0f7F800000;
	@%p34 bra 	$L__BB0_39;
	mov.b32 	%r75, %f19;
	mov.b64 	%rd281, 0;
	mov.b32 	%r660, 0;
	mov.u64 	%rd279, __cudart_i2opi_f;
	shl.b32 	%r343, %r75, 8;
	or.b32  	%r344, %r343, -2147483648;
	mov.u64 	%rd280, %rd2;
$L__BB0_35:
	.pragma "nounroll";
	ld.global.nc.u32 	%r342, [%rd279];
	mad.wide.u32 	%rd167, %r342, %r344, %rd281;
	shr.u64 	%rd281, %rd167, 32;
	st.local.u32 	[%rd280], %rd167;
	add.s32 	%r660, %r660, 1;
	add.s64 	%rd280, %rd280, 4;
	add.s64 	%rd279, %rd279, 4;
	setp.ne.s32 	%p35, %r660, 6;
	@%p35 bra 	$L__BB0_35;
	shr.u32 	%r345, %r75, 23;
	st.local.u32 	[%rd2+24], %rd281;
	and.b32  	%r78, %r345, 31;
	and.b32  	%r346, %r345, 224;
	add.s32 	%r347, %r346, -128;
	shr.u32 	%r348, %r347, 5;
	mul.wide.u32 	%rd168, %r348, 4;
	sub.s64 	%rd39, %rd2, %rd168;
	ld.local.u32 	%r661, [%rd39+24];
	ld.local.u32 	%r662, [%rd39+20];
	setp.eq.s32 	%p36, %r78, 0;
	@%p36 bra 	$L__BB0_38;
	shf.l.wrap.b32 	%r661, %r662, %r661, %r78;
	ld.local.u32 	%r349, [%rd39+16];
	shf.l.wrap.b32 	%r662, %r349, %r662, %r78;
$L__BB0_38:
	shr.u32 	%r350, %r661, 30;
	shf.l.wrap.b32 	%r351, %r662, %r661, 2;
	shl.b32 	%r352, %r662, 2;
	shr.u32 	%r353, %r351, 31;
	add.s32 	%r354, %r353, %r350;
	neg.s32 	%r355, %r354;
	setp.lt.s32 	%p37, %r75, 0;
	selp.b32 	%r663, %r355, %r354, %p37;
	xor.b32  	%r356, %r351, %r75;
	shr.s32 	%r357, %r351, 31;
	xor.b32  	%r358, %r357, %r351;
	xor.b32  	%r359, %r357, %r352;
	cvt.u64.u32 	%rd169, %r358;
	shl.b64 	%rd170, %rd169, 32;
	cvt.u64.u32 	%rd171, %r359;
	or.b64  	%rd172, %rd170, %rd171;
	cvt.rn.f64.s64 	%fd20, %rd172;
	mul.f64 	%fd21, %fd20, 0d3BF921FB54442D19;
	cvt.rn.f32.f64 	%f152, %fd21;
	neg.f32 	%f153, %f152;
	setp.lt.s32 	%p38, %r356, 0;
	selp.f32 	%f374, %f153, %f152, %p38;
	bra.uni 	$L__BB0_40;
$L__BB0_39:
	mov.f32 	%f154, 0f00000000;
	mul.rn.f32 	%f374, %f19, %f154;
	mov.b32 	%r663, 0;
$L__BB0_40:
	add.s32 	%r361, %r663, 1;
	mul.rn.f32 	%f156, %f374, %f374;
	and.b32  	%r362, %r663, 1;
	setp.eq.b32 	%p40, %r362, 1;
	selp.f32 	%f157, %f374, 0f3F800000, %p40;
	fma.rn.f32 	%f158, %f156, %f157, 0f00000000;
	fma.rn.f32 	%f159, %f156, 0f37CBAC00, 0fBAB607ED;
	selp.f32 	%f160, 0fB94D4153, %f159, %p40;
	selp.f32 	%f161, 0f3C0885E4, 0f3D2AAABB, %p40;
	fma.rn.f32 	%f162, %f160, %f156, %f161;
	selp.f32 	%f163, 0fBE2AAAA8, 0fBEFFFFFF, %p40;
	fma.rn.f32 	%f164, %f162, %f156, %f163;
	fma.rn.f32 	%f165, %f164, %f158, %f157;
	and.b32  	%r363, %r361, 2;
	setp.eq.s32 	%p41, %r363, 0;
	mov.f32 	%f166, 0f00000000;
	sub.f32 	%f167, %f166, %f165;
	selp.f32 	%f155, %f165, %f167, %p41;
	// begin inline asm
	{  cvt.rn.f16.f32 %rs57, %f155;}

	// end inline asm
	@%p33 bra 	$L__BB0_48;
	setp.eq.f32 	%p42, %f21, 0f7F800000;
	@%p42 bra 	$L__BB0_47;
	mov.b32 	%r87, %f19;
	shl.b32 	%r365, %r87, 8;
	or.b32  	%r88, %r365, -2147483648;
	mov.b64 	%rd284, 0;
	mov.b32 	%r664, 0;
	mov.u64 	%rd282, __cudart_i2opi_f;
	mov.u64 	%rd283, %rd1;
$L__BB0_43:
	.pragma "nounroll";
	ld.global.nc.u32 	%r366, [%rd282];
	mad.wide.u32 	%rd175, %r366, %r88, %rd284;
	shr.u64 	%rd284, %rd175, 32;
	st.local.u32 	[%rd283], %rd175;
	add.s32 	%r664, %r664, 1;
	add.s64 	%rd283, %rd283, 4;
	add.s64 	%rd282, %rd282, 4;
	setp.ne.s32 	%p43, %r664, 6;
	@%p43 bra 	$L__BB0_43;
	shr.u32 	%r367, %r87, 23;
	st.local.u32 	[%rd1+24], %rd284;
	and.b32  	%r91, %r367, 31;
	and.b32  	%r368, %r367, 224;
	add.s32 	%r369, %r368, -128;
	shr.u32 	%r370, %r369, 5;
	mul.wide.u32 	%rd176, %r370, 4;
	sub.s64 	%rd46, %rd1, %rd176;
	ld.local.u32 	%r665, [%rd46+24];
	ld.local.u32 	%r666, [%rd46+20];
	setp.eq.s32 	%p44, %r91, 0;
	@%p44 bra 	$L__BB0_46;
	shf.l.wrap.b32 	%r665, %r666, %r665, %r91;
	ld.local.u32 	%r371, [%rd46+16];
	shf.l.wrap.b32 	%r666, %r371, %r666, %r91;
$L__BB0_46:
	shr.u32 	%r372, %r665, 30;
	shf.l.wrap.b32 	%r373, %r666, %r665, 2;
	shl.b32 	%r374, %r666, 2;
	shr.u32 	%r375, %r373, 31;
	add.s32 	%r376, %r375, %r372;
	neg.s32 	%r377, %r376;
	setp.lt.s32 	%p45, %r87, 0;
	selp.b32 	%r667, %r377, %r376, %p45;
	xor.b32  	%r378, %r373, %r87;
	shr.s32 	%r379, %r373, 31;
	xor.b32  	%r380, %r379, %r373;
	xor.b32  	%r381, %r379, %r374;
	cvt.u64.u32 	%rd177, %r380;
	shl.b64 	%rd178, %rd177, 32;
	cvt.u64.u32 	%rd179, %r381;
	or.b64  	%rd180, %rd178, %rd179;
	cvt.rn.f64.s64 	%fd22, %rd180;
	mul.f64 	%fd23, %fd22, 0d3BF921FB54442D19;
	cvt.rn.f32.f64 	%f168, %fd23;
	neg.f32 	%f169, %f168;
	setp.lt.s32 	%p46, %r378, 0;
	selp.f32 	%f375, %f169, %f168, %p46;
	bra.uni 	$L__BB0_48;
$L__BB0_47:
	mov.f32 	%f170, 0f00000000;
	mul.rn.f32 	%f375, %f19, %f170;
	mov.b32 	%r667, 0;
$L__BB0_48:
	mul.rn.f32 	%f172, %f375, %f375;
	and.b32  	%r383, %r667, 1;
	setp.eq.b32 	%p47, %r383, 1;
	selp.f32 	%f173, 0f3F800000, %f375, %p47;
	fma.rn.f32 	%f174, %f172, %f173, 0f00000000;
	fma.rn.f32 	%f175, %f172, 0f37CBAC00, 0fBAB607ED;
	selp.f32 	%f176, %f175, 0fB94D4153, %p47;
	selp.f32 	%f177, 0f3D2AAABB, 0f3C0885E4, %p47;
	fma.rn.f32 	%f178, %f176, %f172, %f177;
	selp.f32 	%f179, 0fBEFFFFFF, 0fBE2AAAA8, %p47;
	fma.rn.f32 	%f180, %f178, %f172, %f179;
	fma.rn.f32 	%f181, %f180, %f174, %f173;
	and.b32  	%r384, %r667, 2;
	setp.eq.s32 	%p48, %r384, 0;
	mov.f32 	%f182, 0f00000000;
	sub.f32 	%f183, %f182, %f181;
	selp.f32 	%f184, %f181, %f183, %p48;
	neg.f32 	%f171, %f184;
	// begin inline asm
	{  cvt.rn.f16.f32 %rs58, %f171;}

	// end inline asm
	ld.global.u16 	%rs60, [%rd17+64];
	ld.global.u16 	%rs63, [%rd18+64];
	// begin inline asm
	{mul.f16 %rs59,%rs60,%rs57;
}
	// end inline asm
	// begin inline asm
	{mul.f16 %rs62,%rs63,%rs58;
}
	// end inline asm
	// begin inline asm
	{sub.f16 %rs65,%rs59,%rs62;
}
	// end inline asm
	st.shared.u16 	[%r47+64], %rs65;
	// begin inline asm
	{mul.f16 %rs68,%rs63,%rs57;
}
	// end inline asm
	// begin inline asm
	{fma.rn.f16 %rs71,%rs60,%rs58,%rs68;
}
	// end inline asm
	st.shared.u16 	[%r47+576], %rs71;
	add.s32 	%r385, %r19, 3;
	cvt.rn.f64.s32 	%fd24, %r385;
	mul.f64 	%fd25, %fd1, %fd24;
	mul.f64 	%fd26, %fd25, 0d3F70000000000000;
	cvt.rn.f32.f64 	%f28, %fd26;
	mul.f32 	%f185, %f28, 0f3F22F983;
	cvt.rni.s32.f32 	%r675, %f185;
	cvt.rn.f32.s32 	%f186, %r675;
	fma.rn.f32 	%f187, %f186, 0fBFC90FDA, %f28;
	fma.rn.f32 	%f188, %f186, 0fB3A22168, %f187;
	fma.rn.f32 	%f377, %f186, 0fA7C234C5, %f188;
	abs.f32 	%f30, %f28;
	setp.ltu.f32 	%p49, %f30, 0f47CE4780;
	mov.u32 	%r671, %r675;
	mov.f32 	%f376, %f377;
	@%p49 bra 	$L__BB0_56;
	setp.eq.f32 	%p50, %f30, 0f7F800000;
	@%p50 bra 	$L__BB0_55;
	mov.b32 	%r101, %f28;
	mov.b64 	%rd287, 0;
	mov.b32 	%r668, 0;
	mov.u64 	%rd285, __cudart_i2opi_f;
	shl.b32 	%r388, %r101, 8;
	or.b32  	%r389, %r388, -2147483648;
	mov.u64 	%rd286, %rd2;
$L__BB0_51:
	.pragma "nounroll";
	ld.global.nc.u32 	%r387, [%rd285];
	mad.wide.u32 	%rd183, %r387, %r389, %rd287;
	shr.u64 	%rd287, %rd183, 32;
	st.local.u32 	[%rd286], %rd183;
	add.s32 	%r668, %r668, 1;
	add.s64 	%rd286, %rd286, 4;
	add.s64 	%rd285, %rd285, 4;
	setp.ne.s32 	%p51, %r668, 6;
	@%p51 bra 	$L__BB0_51;
	shr.u32 	%r390, %r101, 23;
	st.local.u32 	[%rd2+24], %rd287;
	and.b32  	%r104, %r390, 31;
	and.b32  	%r391, %r390, 224;
	add.s32 	%r392, %r391, -128;
	shr.u32 	%r393, %r392, 5;
	mul.wide.u32 	%rd184, %r393, 4;
	sub.s64 	%rd53, %rd2, %rd184;
	ld.local.u32 	%r669, [%rd53+24];
	ld.local.u32 	%r670, [%rd53+20];
	setp.eq.s32 	%p52, %r104, 0;
	@%p52 bra 	$L__BB0_54;
	shf.l.wrap.b32 	%r669, %r670, %r669, %r104;
	ld.local.u32 	%r394, [%rd53+16];
	shf.l.wrap.b32 	%r670, %r394, %r670, %r104;
$L__BB0_54:
	shr.u32 	%r395, %r669, 30;
	shf.l.wrap.b32 	%r396, %r670, %r669, 2;
	shl.b32 	%r397, %r670, 2;
	shr.u32 	%r398, %r396, 31;
	add.s32 	%r399, %r398, %r395;
	neg.s32 	%r400, %r399;
	setp.lt.s32 	%p53, %r101, 0;
	selp.b32 	%r671, %r400, %r399, %p53;
	xor.b32  	%r401, %r396, %r101;
	shr.s32 	%r402, %r396, 31;
	xor.b32  	%r403, %r402, %r396;
	xor.b32  	%r404, %r402, %r397;
	cvt.u64.u32 	%rd185, %r403;
	shl.b64 	%rd186, %rd185, 32;
	cvt.u64.u32 	%rd187, %r404;
	or.b64  	%rd188, %rd186, %rd187;
	cvt.rn.f64.s64 	%fd27, %rd188;
	mul.f64 	%fd28, %fd27, 0d3BF921FB54442D19;
	cvt.rn.f32.f64 	%f189, %fd28;
	neg.f32 	%f190, %f189;
	setp.lt.s32 	%p54, %r401, 0;
	selp.f32 	%f376, %f190, %f189, %p54;
	bra.uni 	$L__BB0_56;
$L__BB0_55:
	mov.f32 	%f191, 0f00000000;
	mul.rn.f32 	%f376, %f28, %f191;
	mov.b32 	%r671, 0;
$L__BB0_56:
	add.s32 	%r406, %r671, 1;
	mul.rn.f32 	%f193, %f376, %f376;
	and.b32  	%r407, %r671, 1;
	setp.eq.b32 	%p56, %r407, 1;
	selp.f32 	%f194, %f376, 0f3F800000, %p56;
	fma.rn.f32 	%f195, %f193, %f194, 0f00000000;
	fma.rn.f32 	%f196, %f193, 0f37CBAC00, 0fBAB607ED;
	selp.f32 	%f197, 0fB94D4153, %f196, %p56;
	selp.f32 	%f198, 0f3C0885E4, 0f3D2AAABB, %p56;
	fma.rn.f32 	%f199, %f197, %f193, %f198;
	selp.f32 	%f200, 0fBE2AAAA8, 0fBEFFFFFF, %p56;
	fma.rn.f32 	%f201, %f199, %f193, %f200;
	fma.rn.f32 	%f202, %f201, %f195, %f194;
	and.b32  	%r408, %r406, 2;
	setp.eq.s32 	%p57, %r408, 0;
	mov.f32 	%f203, 0f00000000;
	sub.f32 	%f204, %f203, %f202;
	selp.f32 	%f192, %f202, %f204, %p57;
	// begin inline asm
	{  cvt.rn.f16.f32 %rs75, %f192;}

	// end inline asm
	@%p49 bra 	$L__BB0_64;
	setp.eq.f32 	%p58, %f30, 0f7F800000;
	@%p58 bra 	$L__BB0_63;
	mov.b32 	%r113, %f28;
	shl.b32 	%r410, %r113, 8;
	or.b32  	%r114, %r410, -2147483648;
	mov.b64 	%rd290, 0;
	mov.b32 	%r672, 0;
	mov.u64 	%rd288, __cudart_i2opi_f;
	mov.u64 	%rd289, %rd1;
$L__BB0_59:
	.pragma "nounroll";
	ld.global.nc.u32 	%r411, [%rd288];
	mad.wide.u32 	%rd191, %r411, %r114, %rd290;
	shr.u64 	%rd290, %rd191, 32;
	st.local.u32 	[%rd289], %rd191;
	add.s32 	%r672, %r672, 1;
	add.s64 	%rd289, %rd289, 4;
	add.s64 	%rd288, %rd288, 4;
	setp.ne.s32 	%p59, %r672, 6;
	@%p59 bra 	$L__BB0_59;
	shr.u32 	%r412, %r113, 23;
	st.local.u32 	[%rd1+24], %rd290;
	and.b32  	%r117, %r412, 31;
	and.b32  	%r413, %r412, 224;
	add.s32 	%r414, %r413, -128;
	shr.u32 	%r415, %r414, 5;
	mul.wide.u32 	%rd192, %r415, 4;
	sub.s64 	%rd60, %rd1, %rd192;
	ld.local.u32 	%r673, [%rd60+24];
	ld.local.u32 	%r674, [%rd60+20];
	setp.eq.s32 	%p60, %r117, 0;
	@%p60 bra 	$L__BB0_62;
	shf.l.wrap.b32 	%r673, %r674, %r673, %r117;
	ld.local.u32 	%r416, [%rd60+16];
	shf.l.wrap.b32 	%r674, %r416, %r674, %r117;
$L__BB0_62:
	shr.u32 	%r417, %r673, 30;
	shf.l.wrap.b32 	%r418, %r674, %r673, 2;
	shl.b32 	%r419, %r674, 2;
	shr.u32 	%r420, %r418, 31;
	add.s32 	%r421, %r420, %r417;
	neg.s32 	%r422, %r421;
	setp.lt.s32 	%p61, %r113, 0;
	selp.b32 	%r675, %r422, %r421, %p61;
	xor.b32  	%r423, %r418, %r113;
	shr.s32 	%r424, %r418, 31;
	xor.b32  	%r425, %r424, %r418;
	xor.b32  	%r426, %r424, %r419;
	cvt.u64.u32 	%rd193, %r425;
	shl.b64 	%rd194, %rd193, 32;
	cvt.u64.u32 	%rd195, %r426;
	or.b64  	%rd196, %rd194, %rd195;
	cvt.rn.f64.s64 	%fd29, %rd196;
	mul.f64 	%fd30, %fd29, 0d3BF921FB54442D19;
	cvt.rn.f32.f64 	%f205, %fd30;
	neg.f32 	%f206, %f205;
	setp.lt.s32 	%p62, %r423, 0;
	selp.f32 	%f377, %f206, %f205, %p62;
	bra.uni 	$L__BB0_64;
$L__BB0_63:
	mov.f32 	%f207, 0f00000000;
	mul.rn.f32 	%f377, %f28, %f207;
	mov.b32 	%r675, 0;
$L__BB0_64:
	mul.rn.f32 	%f209, %f377, %f377;
	and.b32  	%r428, %r675, 1;
	setp.eq.b32 	%p63, %r428, 1;
	selp.f32 	%f210, 0f3F800000, %f377, %p63;
	fma.rn.f32 	%f211, %f209, %f210, 0f00000000;
	fma.rn.f32 	%f212, %f209, 0f37CBAC00, 0fBAB607ED;
	selp.f32 	%f213, %f212, 0fB94D4153, %p63;
	selp.f32 	%f214, 0f3D2AAABB, 0f3C0885E4, %p63;
	fma.rn.f32 	%f215, %f213, %f209, %f214;
	selp.f32 	%f216, 0fBEFFFFFF, 0fBE2AAAA8, %p63;
	fma.rn.f32 	%f217, %f215, %f209, %f216;
	fma.rn.f32 	%f218, %f217, %f211, %f210;
	and.b32  	%r429, %r675, 2;
	setp.eq.s32 	%p64, %r429, 0;
	mov.f32 	%f219, 0f00000000;
	sub.f32 	%f220, %f219, %f218;
	selp.f32 	%f221, %f218, %f220, %p64;
	neg.f32 	%f208, %f221;
	// begin inline asm
	{  cvt.rn.f16.f32 %rs76, %f208;}

	// end inline asm
	ld.global.u16 	%rs78, [%rd17+96];
	ld.global.u16 	%rs81, [%rd18+96];
	// begin inline asm
	{mul.f16 %rs77,%rs78,%rs75;
}
	// end inline asm
	// begin inline asm
	{mul.f16 %rs80,%rs81,%rs76;
}
	// end inline asm
	// begin inline asm
	{sub.f16 %rs83,%rs77,%rs80;
}
	// end inline asm
	st.shared.u16 	[%r47+96], %rs83;
	// begin inline asm
	{mul.f16 %rs86,%rs81,%rs75;
}
	// end inline asm
	// begin inline asm
	{fma.rn.f16 %rs89,%rs78,%rs76,%rs86;
}
	// end inline asm
	st.shared.u16 	[%r47+608], %rs89;
	add.s32 	%r430, %r19, 4;
	cvt.rn.f64.s32 	%fd31, %r430;
	mul.f64 	%fd32, %fd1, %fd31;
	mul.f64 	%fd33, %fd32, 0d3F70000000000000;
	cvt.rn.f32.f64 	%f37, %fd33;
	mul.f32 	%f222, %f37, 0f3F22F983;
	cvt.rni.s32.f32 	%r683, %f222;
	cvt.rn.f32.s32 	%f223, %r683;
	fma.rn.f32 	%f224, %f223, 0fBFC90FDA, %f37;
	fma.rn.f32 	%f225, %f223, 0fB3A22168, %f224;
	fma.rn.f32 	%f379, %f223, 0fA7C234C5, %f225;
	abs.f32 	%f39, %f37;
	setp.ltu.f32 	%p65, %f39, 0f47CE4780;
	mov.u32 	%r679, %r683;
	mov.f32 	%f378, %f379;
	@%p65 bra 	$L__BB0_72;
	setp.eq.f32 	%p66, %f39, 0f7F800000;
	@%p66 bra 	$L__BB0_71;
	mov.b32 	%r127, %f37;
	mov.b64 	%rd293, 0;
	mov.b32 	%r676, 0;
	mov.u64 	%rd291, __cudart_i2opi_f;
	shl.b32 	%r433, %r127, 8;
	or.b32  	%r434, %r433, -2147483648;
	mov.u64 	%rd292, %rd2;
$L__BB0_67:
	.pragma "nounroll";
	ld.global.nc.u32 	%r432, [%rd291];
	mad.wide.u32 	%rd199, %r432, %r434, %rd293;
	shr.u64 	%rd293, %rd199, 32;
	st.local.u32 	[%rd292], %rd199;
	add.s32 	%r676, %r676, 1;
	add.s64 	%rd292, %rd292, 4;
	add.s64 	%rd291, %rd291, 4;
	setp.ne.s32 	%p67, %r676, 6;
	@%p67 bra 	$L__BB0_67;
	shr.u32 	%r435, %r127, 23;
	st.local.u32 	[%rd2+24], %rd293;
	and.b32  	%r130, %r435, 31;
	and.b32  	%r436, %r435, 224;
	add.s32 	%r437, %r436, -128;
	shr.u32 	%r438, %r437, 5;
	mul.wide.u32 	%rd200, %r438, 4;
	sub.s64 	%rd67, %rd2, %rd200;
	ld.local.u32 	%r677, [%rd67+24];
	ld.local.u32 	%r678, [%rd67+20];
	setp.eq.s32 	%p68, %r130, 0;
	@%p68 bra 	$L__BB0_70;
	shf.l.wrap.b32 	%r677, %r678, %r677, %r130;
	ld.local.u32 	%r439, [%rd67+16];
	shf.l.wrap.b32 	%r678, %r439, %r678, %r130;
$L__BB0_70:
	shr.u32 	%r440, %r677, 30;
	shf.l.wrap.b32 	%r441, %r678, %r677, 2;
	shl.b32 	%r442, %r678, 2;
	shr.u32 	%r443, %r441, 31;
	add.s32 	%r444, %r443, %r440;
	neg.s32 	%r445, %r444;
	setp.lt.s32 	%p69, %r127, 0;
	selp.b32 	%r679, %r445, %r444, %p69;
	xor.b32  	%r446, %r441, %r127;
	shr.s32 	%r447, %r441, 31;
	xor.b32  	%r448, %r447, %r441;
	xor.b32  	%r449, %r447, %r442;
	cvt.u64.u32 	%rd201, %r448;
	shl.b64 	%rd202, %rd201, 32;
	cvt.u64.u32 	%rd203, %r449;
	or.b64  	%rd204, %rd202, %rd203;
	cvt.rn.f64.s64 	%fd34, %rd204;
	mul.f64 	%fd35, %fd34, 0d3BF921FB54442D19;
	cvt.rn.f32.f64 	%f226, %fd35;
	neg.f32 	%f227, %f226;
	setp.lt.s32 	%p70, %r446, 0;
	selp.f32 	%f378, %f227, %f226, %p70;
	bra.uni 	$L__BB0_72;
$L__BB0_71:
	mov.f32 	%f228, 0f00000000;
	mul.rn.f32 	%f378, %f37, %f228;
	mov.b32 	%r679, 0;
$L__BB0_72:
	add.s32 	%r451, %r679, 1;
	mul.rn.f32 	%f230, %f378, %f378;
	and.b32  	%r452, %r679, 1;
	setp.eq.b32 	%p72, %r452, 1;
	selp.f32 	%f231, %f378, 0f3F800000, %p72;
	fma.rn.f32 	%f232, %f230, %f231, 0f00000000;
	fma.rn.f32 	%f233, %f230, 0f37CBAC00, 0fBAB607ED;
	selp.f32 	%f234, 0fB94D4153, %f233, %p72;
	selp.f32 	%f235, 0f3C0885E4, 0f3D2AAABB, %p72;
	fma.rn.f32 	%f236, %f234, %f230, %f235;
	selp.f32 	%f237, 0fBE2AAAA8, 0fBEFFFFFF, %p72;
	fma.rn.f32 	%f238, %f236, %f230, %f237;
	fma.rn.f32 	%f239, %f238, %f232, %f231;
	and.b32  	%r453, %r451, 2;
	setp.eq.s32 	%p73, %r453, 0;
	mov.f32 	%f240, 0f00000000;
	sub.f32 	%f241, %f240, %f239;
	selp.f32 	%f229, %f239, %f241, %p73;
	// begin inline asm
	{  cvt.rn.f16.f32 %rs93, %f229;}

	// end inline asm
	@%p65 bra 	$L__BB0_80;
	setp.eq.f32 	%p74, %f39, 0f7F800000;
	@%p74 bra 	$L__BB0_79;
	mov.b32 	%r139, %f37;
	shl.b32 	%r455, %r139, 8;
	or.b32  	%r140, %r455, -2147483648;
	mov.b64 	%rd296, 0;
	mov.b32 	%r680, 0;
	mov.u64 	%rd294, __cudart_i2opi_f;
	mov.u64 	%rd295, %rd1;
$L__BB0_75:
	.pragma "nounroll";
	ld.global.nc.u32 	%r456, [%rd294];
	mad.wide.u32 	%rd207, %r456, %r140, %rd296;
	shr.u64 	%rd296, %rd207, 32;
	st.local.u32 	[%rd295], %rd207;
	add.s32 	%r680, %r680, 1;
	add.s64 	%rd295, %rd295, 4;
	add.s64 	%rd294, %rd294, 4;
	setp.ne.s32 	%p75, %r680, 6;
	@%p75 bra 	$L__BB0_75;
	shr.u32 	%r457, %r139, 23;
	st.local.u32 	[%rd1+24], %rd296;
	and.b32  	%r143, %r457, 31;
	and.b32  	%r458, %r457, 224;
	add.s32 	%r459, %r458, -128;
	shr.u32 	%r460, %r459, 5;
	mul.wide.u32 	%rd208, %r460, 4;
	sub.s64 	%rd74, %rd1, %rd208;
	ld.local.u32 	%r681, [%rd74+24];
	ld.local.u32 	%r682, [%rd74+20];
	setp.eq.s32 	%p76, %r143, 0;
	@%p76 bra 	$L__BB0_78;
	shf.l.wrap.b32 	%r681, %r682, %r681, %r143;
	ld.local.u32 	%r461, [%rd74+16];
	shf.l.wrap.b32 	%r682, %r461, %r682, %r143;
$L__BB0_78:
	shr.u32 	%r462, %r681, 30;
	shf.l.wrap.b32 	%r463, %r682, %r681, 2;
	shl.b32 	%r464, %r682, 2;
	shr.u32 	%r465, %r463, 31;
	add.s32 	%r466, %r465, %r462;
	neg.s32 	%r467, %r466;
	setp.lt.s32 	%p77, %r139, 0;
	selp.b32 	%r683, %r467, %r466, %p77;
	xor.b32  	%r468, %r463, %r139;
	shr.s32 	%r469, %r463, 31;
	xor.b32  	%r470, %r469, %r463;
	xor.b32  	%r471, %r469, %r464;
	cvt.u64.u32 	%rd209, %r470;
	shl.b64 	%rd210, %rd209, 32;
	cvt.u64.u32 	%rd211, %r471;
	or.b64  	%rd212, %rd210, %rd211;
	cvt.rn.f64.s64 	%fd36, %rd212;
	mul.f64 	%fd37, %fd36, 0d3BF921FB54442D19;
	cvt.rn.f32.f64 	%f242, %fd37;
	neg.f32 	%f243, %f242;
	setp.lt.s32 	%p78, %r468, 0;
	selp.f32 	%f379, %f243, %f242, %p78;
	bra.uni 	$L__BB0_80;
$L__BB0_79:
	mov.f32 	%f244, 0f00000000;
	mul.rn.f32 	%f379, %f37, %f244;
	mov.b32 	%r683, 0;
$L__BB0_80:
	mul.rn.f32 	%f246, %f379, %f379;
	and.b32  	%r473, %r683, 1;
	setp.eq.b32 	%p79, %r473, 1;
	selp.f32 	%f247, 0f3F800000, %f379, %p79;
	fma.rn.f32 	%f248, %f246, %f247, 0f00000000;
	fma.rn.f32 	%f249, %f246, 0f37CBAC00, 0fBAB607ED;
	selp.f32 	%f250, %f249, 0fB94D4153, %p79;
	selp.f32 	%f251, 0f3D2AAABB, 0f3C0885E4, %p79;
	fma.rn.f32 	%f252, %f250, %f246, %f251;
	selp.f32 	%f253, 0fBEFFFFFF, 0fBE2AAAA8, %p79;
	fma.rn.f32 	%f254, %f252, %f246, %f253;
	fma.rn.f32 	%f255, %f254, %f248, %f247;
	and.b32  	%r474, %r683, 2;
	setp.eq.s32 	%p80, %r474, 0;
	mov.f32 	%f256, 0f00000000;
	sub.f32 	%f257, %f256, %f255;
	selp.f32 	%f258, %f255, %f257, %p80;
	neg.f32 	%f245, %f258;
	// begin inline asm
	{  cvt.rn.f16.f32 %rs94, %f245;}

	// end inline asm
	ld.global.u16 	%rs96, [%rd17+128];
	ld.global.u16 	%rs99, [%rd18+128];
	// begin inline asm
	{mul.f16 %rs95,%rs96,%rs93;
}
	// end inline asm
	// begin inline asm
	{mul.f16 %rs98,%rs99,%rs94;
}
	// end inline asm
	// begin inline asm
	{sub.f16 %rs101,%rs95,%rs98;
}
	// end inline asm
	st.shared.u16 	[%r47+128], %rs101;
	// begin inline asm
	{mul.f16 %rs104,%rs99,%rs93;
}
	// end inline asm
	// begin inline asm
	{fma.rn.f16 %rs107,%rs96,%rs94,%rs104;
}
	// end inline asm
	st.shared.u16 	[%r47+640], %rs107;
	add.s32 	%r475, %r19, 5;
	cvt.rn.f64.s32 	%fd38, %r475;
	mul.f64 	%fd39, %fd1, %fd38;
	mul.f64 	%fd40, %fd39, 0d3F70000000000000;
	cvt.rn.f32.f64 	%f46, %fd40;
	mul.f32 	%f259, %f46, 0f3F22F983;
	cvt.rni.s32.f32 	%r691, %f259;
	cvt.rn.f32.s32 	%f260, %r691;
	fma.rn.f32 	%f261, %f260, 0fBFC90FDA, %f46;
	fma.rn.f32 	%f262, %f260, 0fB3A22168, %f261;
	fma.rn.f32 	%f381, %f260, 0fA7C234C5, %f262;
	abs.f32 	%f48, %f46;
	setp.ltu.f32 	%p81, %f48, 0f47CE4780;
	mov.u32 	%r687, %r691;
	mov.f32 	%f380, %f381;
	@%p81 bra 	$L__BB0_88;
	setp.eq.f32 	%p82, %f48, 0f7F800000;
	@%p82 bra 	$L__BB0_87;
	mov.b32 	%r153, %f46;
	mov.b64 	%rd299, 0;
	mov.b32 	%r684, 0;
	mov.u64 	%rd297, __cudart_i2opi_f;
	shl.b32 	%r478, %r153, 8;
	or.b32  	%r479, %r478, -2147483648;
	mov.u64 	%rd298, %rd2;
$L__BB0_83:
	.pragma "nounroll";
	ld.global.nc.u32 	%r477, [%rd297];
	mad.wide.u32 	%rd215, %r477, %r479, %rd299;
	shr.u64 	%rd299, %rd215, 32;
	st.local.u32 	[%rd298], %rd215;
	add.s32 	%r684, %r684, 1;
	add.s64 	%rd298, %rd298, 4;
	add.s64 	%rd297, %rd297, 4;
	setp.ne.s32 	%p83, %r684, 6;
	@%p83 bra 	$L__BB0_83;
	shr.u32 	%r480, %r153, 23;
	st.local.u32 	[%rd2+24], %rd299;
	and.b32  	%r156, %r480, 31;
	and.b32  	%r481, %r480, 224;
	add.s32 	%r482, %r481, -128;
	shr.u32 	%r483, %r482, 5;
	mul.wide.u32 	%rd216, %r483, 4;
	sub.s64 	%rd81, %rd2, %rd216;
	ld.local.u32 	%r685, [%rd81+24];
	ld.local.u32 	%r686, [%rd81+20];
	setp.eq.s32 	%p84, %r156, 0;
	@%p84 bra 	$L__BB0_86;
	shf.l.wrap.b32 	%r685, %r686, %r685, %r156;
	ld.local.u32 	%r484, [%rd81+16];
	shf.l.wrap.b32 	%r686, %r484, %r686, %r156;
$L__BB0_86:
	shr.u32 	%r485, %r685, 30;
	shf.l.wrap.b32 	%r486, %r686, %r685, 2;
	shl.b32 	%r487, %r686, 2;
	shr.u32 	%r488, %r486, 31;
	add.s32 	%r489, %r488, %r485;
	neg.s32 	%r490, %r489;
	setp.lt.s32 	%p85, %r153, 0;
	selp.b32 	%r687, %r490, %r489, %p85;
	xor.b32  	%r491, %r486, %r153;
	shr.s32 	%r492, %r486, 31;
	xor.b32  	%r493, %r492, %r486;
	xor.b32  	%r494, %r492, %r487;
	cvt.u64.u32 	%rd217, %r493;
	shl.b64 	%rd218, %rd217, 32;
	cvt.u64.u32 	%rd219, %r494;
	or.b64  	%rd220, %rd218, %rd219;
	cvt.rn.f64.s64 	%fd41, %rd220;
	mul.f64 	%fd42, %fd41, 0d3BF921FB54442D19;
	cvt.rn.f32.f64 	%f263, %fd42;
	neg.f32 	%f264, %f263;
	setp.lt.s32 	%p86, %r491, 0;
	selp.f32 	%f380, %f264, %f263, %p86;
	bra.uni 	$L__BB0_88;
$L__BB0_87:
	mov.f32 	%f265, 0f00000000;
	mul.rn.f32 	%f380, %f46, %f265;
	mov.b32 	%r687, 0;
$L__BB0_88:
	add.s32 	%r496, %r687, 1;
	mul.rn.f32 	%f267, %f380, %f380;
	and.b32  	%r497, %r687, 1;
	setp.eq.b32 	%p88, %r497, 1;
	selp.f32 	%f268, %f380, 0f3F800000, %p88;
	fma.rn.f32 	%f269, %f267, %f268, 0f00000000;
	fma.rn.f32 	%f270, %f267, 0f37CBAC00, 0fBAB607ED;
	selp.f32 	%f271, 0fB94D4153, %f270, %p88;
	selp.f32 	%f272, 0f3C0885E4, 0f3D2AAABB, %p88;
	fma.rn.f32 	%f273, %f271, %f267, %f272;
	selp.f32 	%f274, 0fBE2AAAA8, 0fBEFFFFFF, %p88;
	fma.rn.f32 	%f275, %f273, %f267, %f274;
	fma.rn.f32 	%f276, %f275, %f269, %f268;
	and.b32  	%r498, %r496, 2;
	setp.eq.s32 	%p89, %r498, 0;
	mov.f32 	%f277, 0f00000000;
	sub.f32 	%f278, %f277, %f276;
	selp.f32 	%f266, %f276, %f278, %p89;
	// begin inline asm
	{  cvt.rn.f16.f32 %rs111, %f266;}

	// end inline asm
	@%p81 bra 	$L__BB0_96;
	setp.eq.f32 	%p90, %f48, 0f7F800000;
	@%p90 bra 	$L__BB0_95;
	mov.b32 	%r165, %f46;
	shl.b32 	%r500, %r165, 8;
	or.b32  	%r166, %r500, -2147483648;
	mov.b64 	%rd302, 0;
	mov.b32 	%r688, 0;
	mov.u64 	%rd300, __cudart_i2opi_f;
	mov.u64 	%rd301, %rd1;
$L__BB0_91:
	.pragma "nounroll";
	ld.global.nc.u32 	%r501, [%rd300];
	mad.wide.u32 	%rd223, %r501, %r166, %rd302;
	shr.u64 	%rd302, %rd223, 32;
	st.local.u32 	[%rd301], %rd223;
	add.s32 	%r688, %r688, 1;
	add.s64 	%rd301, %rd301, 4;
	add.s64 	%rd300, %rd300, 4;
	setp.ne.s32 	%p91, %r688, 6;
	@%p91 bra 	$L__BB0_91;
	shr.u32 	%r502, %r165, 23;
	st.local.u32 	[%rd1+24], %rd302;
	and.b32  	%r169, %r502, 31;
	and.b32  	%r503, %r502, 224;
	add.s32 	%r504, %r503, -128;
	shr.u32 	%r505, %r504, 5;
	mul.wide.u32 	%rd224, %r505, 4;
	sub.s64 	%rd88, %rd1, %rd224;
	ld.local.u32 	%r689, [%rd88+24];
	ld.local.u32 	%r690, [%rd88+20];
	setp.eq.s32 	%p92, %r169, 0;
	@%p92 bra 	$L__BB0_94;
	shf.l.wrap.b32 	%r689, %r690, %r689, %r169;
	ld.local.u32 	%r506, [%rd88+16];
	shf.l.wrap.b32 	%r690, %r506, %r690, %r169;
$L__BB0_94:
	shr.u32 	%r507, %r689, 30;
	shf.l.wrap.b32 	%r508, %r690, %r689, 2;
	shl.b32 	%r509, %r690, 2;
	shr.u32 	%r510, %r508, 31;
	add.s32 	%r511, %r510, %r507;
	neg.s32 	%r512, %r511;
	setp.lt.s32 	%p93, %r165, 0;
	selp.b32 	%r691, %r512, %r511, %p93;
	xor.b32  	%r513, %r508, %r165;
	shr.s32 	%r514, %r508, 31;
	xor.b32  	%r515, %r514, %r508;
	xor.b32  	%r516, %r514, %r509;
	cvt.u64.u32 	%rd225, %r515;
	shl.b64 	%rd226, %rd225, 32;
	cvt.u64.u32 	%rd227, %r516;
	or.b64  	%rd228, %rd226, %rd227;
	cvt.rn.f64.s64 	%fd43, %rd228;
	mul.f64 	%fd44, %fd43, 0d3BF921FB54442D19;
	cvt.rn.f32.f64 	%f279, %fd44;
	neg.f32 	%f280, %f279;
	setp.lt.s32 	%p94, %r513, 0;
	selp.f32 	%f381, %f280, %f279, %p94;
	bra.uni 	$L__BB0_96;
$L__BB0_95:
	mov.f32 	%f281, 0f00000000;
	mul.rn.f32 	%f381, %f46, %f281;
	mov.b32 	%r691, 0;
$L__BB0_96:
	mul.rn.f32 	%f283, %f381, %f381;
	and.b32  	%r518, %r691, 1;
	setp.eq.b32 	%p95, %r518, 1;
	selp.f32 	%f284, 0f3F800000, %f381, %p95;
	fma.rn.f32 	%f285, %f283, %f284, 0f00000000;
	fma.rn.f32 	%f286, %f283, 0f37CBAC00, 0fBAB607ED;
	selp.f32 	%f287, %f286, 0fB94D4153, %p95;
	selp.f32 	%f288, 0f3D2AAABB, 0f3C0885E4, %p95;
	fma.rn.f32 	%f289, %f287, %f283, %f288;
	selp.f32 	%f290, 0fBEFFFFFF, 0fBE2AAAA8, %p95;
	fma.rn.f32 	%f291, %f289, %f283, %f290;
	fma.rn.f32 	%f292, %f291, %f285, %f284;
	and.b32  	%r519, %r691, 2;
	setp.eq.s32 	%p96, %r519, 0;
	mov.f32 	%f293, 0f00000000;
	sub.f32 	%f294, %f293, %f292;
	selp.f32 	%f295, %f292, %f294, %p96;
	neg.f32 	%f282, %f295;
	// begin inline asm
	{  cvt.rn.f16.f32 %rs112, %f282;}

	// end inline asm
	ld.global.u16 	%rs114, [%rd17+160];
	ld.global.u16 	%rs117, [%rd18+160];
	// begin inline asm
	{mul.f16 %rs113,%rs114,%rs111;
}
	// end inline asm
	// begin inline asm
	{mul.f16 %rs116,%rs117,%rs112;
}
	// end inline asm
	// begin inline asm
	{sub.f16 %rs119,%rs113,%rs116;
}
	// end inline asm
	st.shared.u16 	[%r47+160], %rs119;
	// begin inline asm
	{mul.f16 %rs122,%rs117,%rs111;
}
	// end inline asm
	// begin inline asm
	{fma.rn.f16 %rs125,%rs114,%rs112,%rs122;
}
	// end inline asm
	st.shared.u16 	[%r47+672], %rs125;
	add.s32 	%r520, %r19, 6;
	cvt.rn.f64.s32 	%fd45, %r520;
	mul.f64 	%fd46, %fd1, %fd45;
	mul.f64 	%fd47, %fd46, 0d3F70000000000000;
	cvt.rn.f32.f64 	%f55, %fd47;
	mul.f32 	%f296, %f55, 0f3F22F983;
	cvt.rni.s32.f32 	%r699, %f296;
	cvt.rn.f32.s32 	%f297, %r699;
	fma.rn.f32 	%f298, %f297, 0fBFC90FDA, %f55;
	fma.rn.f32 	%f299, %f297, 0fB3A22168, %f298;
	fma.rn.f32 	%f383, %f297, 0fA7C234C5, %f299;
	abs.f32 	%f57, %f55;
	setp.ltu.f32 	%p97, %f57, 0f47CE4780;
	mov.u32 	%r695, %r699;
	mov.f32 	%f382, %f383;
	@%p97 bra 	$L__BB0_104;
	setp.eq.f32 	%p98, %f57, 0f7F800000;
	@%p98 bra 	$L__BB0_103;
	mov.b32 	%r179, %f55;
	mov.b64 	%rd305, 0;
	mov.b32 	%r692, 0;
	mov.u64 	%rd303, __cudart_i2opi_f;
	shl.b32 	%r523, %r179, 8;
	or.b32  	%r524, %r523, -2147483648;
	mov.u64 	%rd304, %rd2;
$L__BB0_99:
	.pragma "nounroll";
	ld.global.nc.u32 	%r522, [%rd303];
	mad.wide.u32 	%rd231, %r522, %r524, %rd305;
	shr.u64 	%rd305, %rd231, 32;
	st.local.u32 	[%rd304], %rd231;
	add.s32 	%r692, %r692, 1;
	add.s64 	%rd304, %rd304, 4;
	add.s64 	%rd303, %rd303, 4;
	setp.ne.s32 	%p99, %r692, 6;
	@%p99 bra 	$L__BB0_99;
	shr.u32 	%r525, %r179, 23;
	st.local.u32 	[%rd2+24], %rd305;
	and.b32  	%r182, %r525, 31;
	and.b32  	%r526, %r525, 224;
	add.s32 	%r527, %r526, -128;
	shr.u32 	%r528, %r527, 5;
	mul.wide.u32 	%rd232, %r528, 4;
	sub.s64 	%rd95, %rd2, %rd232;
	ld.local.u32 	%r693, [%rd95+24];
	ld.local.u32 	%r694, [%rd95+20];
	setp.eq.s32 	%p100, %r182, 0;
	@%p100 bra 	$L__BB0_102;
	shf.l.wrap.b32 	%r693, %r694, %r693, %r182;
	ld.local.u32 	%r529, [%rd95+16];
	shf.l.wrap.b32 	%r694, %r529, %r694, %r182;
$L__BB0_102:
	shr.u32 	%r530, %r693, 30;
	shf.l.wrap.b32 	%r531, %r694, %r693, 2;
	shl.b32 	%r532, %r694, 2;
	shr.u32 	%r533, %r531, 31;
	add.s32 	%r534, %r533, %r530;
	neg.s32 	%r535, %r534;
	setp.lt.s32 	%p101, %r179, 0;
	selp.b32 	%r695, %r535, %r534, %p101;
	xor.b32  	%r536, %r531, %r179;
	shr.s32 	%r537, %r531, 31;
	xor.b32  	%r538, %r537, %r531;
	xor.b32  	%r539, %r537, %r532;
	cvt.u64.u32 	%rd233, %r538;
	shl.b64 	%rd234, %rd233, 32;
	cvt.u64.u32 	%rd235, %r539;
	or.b64  	%rd236, %rd234, %rd235;
	cvt.rn.f64.s64 	%fd48, %rd236;
	mul.f64 	%fd49, %fd48, 0d3BF921FB54442D19;
	cvt.rn.f32.f64 	%f300, %fd49;
	neg.f32 	%f301, %f300;
	setp.lt.s32 	%p102, %r536, 0;
	selp.f32 	%f382, %f301, %f300, %p102;
	bra.uni 	$L__BB0_104;
$L__BB0_103:
	mov.f32 	%f302, 0f00000000;
	mul.rn.f32 	%f382, %f55, %f302;
	mov.b32 	%r695, 0;
$L__BB0_104:
	add.s32 	%r541, %r695, 1;
	mul.rn.f32 	%f304, %f382, %f382;
	and.b32  	%r542, %r695, 1;
	setp.eq.b32 	%p104, %r542, 1;
	selp.f32 	%f305, %f382, 0f3F800000, %p104;
	fma.rn.f32 	%f306, %f304, %f305, 0f00000000;
	fma.rn.f32 	%f307, %f304, 0f37CBAC00, 0fBAB607ED;
	selp.f32 	%f308, 0fB94D4153, %f307, %p104;
	selp.f32 	%f309, 0f3C0885E4, 0f3D2AAABB, %p104;
	fma.rn.f32 	%f310, %f308, %f304, %f309;
	selp.f32 	%f311, 0fBE2AAAA8, 0fBEFFFFFF, %p104;
	fma.rn.f32 	%f312, %f310, %f304, %f311;
	fma.rn.f32 	%f313, %f312, %f306, %f305;
	and.b32  	%r543, %r541, 2;
	setp.eq.s32 	%p105, %r543, 0;
	mov.f32 	%f314, 0f00000000;
	sub.f32 	%f315, %f314, %f313;
	selp.f32 	%f303, %f313, %f315, %p105;
	// begin inline asm
	{  cvt.rn.f16.f32 %rs129, %f303;}

	// end inline asm
	@%p97 bra 	$L__BB0_112;
	setp.eq.f32 	%p106, %f57, 0f7F800000;
	@%p106 bra 	$L__BB0_111;
	mov.b32 	%r191, %f55;
	shl.b32 	%r545, %r191, 8;
	or.b32  	%r192, %r545, -2147483648;
	mov.b64 	%rd308, 0;
	mov.b32 	%r696, 0;
	mov.u64 	%rd306, __cudart_i2opi_f;
	mov.u64 	%rd307, %rd1;
$L__BB0_107:
	.pragma "nounroll";
	ld.global.nc.u32 	%r546, [%rd306];
	mad.wide.u32 	%rd239, %r546, %r192, %rd308;
	shr.u64 	%rd308, %rd239, 32;
	st.local.u32 	[%rd307], %rd239;
	add.s32 	%r696, %r696, 1;
	add.s64 	%rd307, %rd307, 4;
	add.s64 	%rd306, %rd306, 4;
	setp.ne.s32 	%p107, %r696, 6;
	@%p107 bra 	$L__BB0_107;
	shr.u32 	%r547, %r191, 23;
	st.local.u32 	[%rd1+24], %rd308;
	and.b32  	%r195, %r547, 31;
	and.b32  	%r548, %r547, 224;
	add.s32 	%r549, %r548, -128;
	shr.u32 	%r550, %r549, 5;
	mul.wide.u32 	%rd240, %r550, 4;
	sub.s64 	%rd102, %rd1, %rd240;
	ld.local.u32 	%r697, [%rd102+24];
	ld.local.u32 	%r698, [%rd102+20];
	setp.eq.s32 	%p108, %r195, 0;
	@%p108 bra 	$L__BB0_110;
	shf.l.wrap.b32 	%r697, %r698, %r697, %r195;
	ld.local.u32 	%r551, [%rd102+16];
	shf.l.wrap.b32 	%r698, %r551, %r698, %r195;
$L__BB0_110:
	shr.u32 	%r552, %r697, 30;
	shf.l.wrap.b32 	%r553, %r698, %r697, 2;
	shl.b32 	%r554, %r698, 2;
	shr.u32 	%r555, %r553, 31;
	add.s32 	%r556, %r555, %r552;
	neg.s32 	%r557, %r556;
	setp.lt.s32 	%p109, %r191, 0;
	selp.b32 	%r699, %r557, %r556, %p109;
	xor.b32  	%r558, %r553, %r191;
	shr.s32 	%r559, %r553, 31;
	xor.b32  	%r560, %r559, %r553;
	xor.b32  	%r561, %r559, %r554;
	cvt.u64.u32 	%rd241, %r560;
	shl.b64 	%rd242, %rd241, 32;
	cvt.u64.u32 	%rd243, %r561;
	or.b64  	%rd244, %rd242, %rd243;
	cvt.rn.f64.s64 	%fd50, %rd244;
	mul.f64 	%fd51, %fd50, 0d3BF921FB54442D19;
	cvt.rn.f32.f64 	%f316, %fd51;
	neg.f32 	%f317, %f316;
	setp.lt.s32 	%p110, %r558, 0;
	selp.f32 	%f383, %f317, %f316, %p110;
	bra.uni 	$L__BB0_112;
$L__BB0_111:
	mov.f32 	%f318, 0f00000000;
	mul.rn.f32 	%f383, %f55, %f318;
	mov.b32 	%r699, 0;
$L__BB0_112:
	mul.rn.f32 	%f320, %f383, %f383;
	and.b32  	%r563, %r699, 1;
	setp.eq.b32 	%p111, %r563, 1;
	selp.f32 	%f321, 0f3F800000, %f383, %p111;
	fma.rn.f32 	%f322, %f320, %f321, 0f00000000;
	fma.rn.f32 	%f323, %f320, 0f37CBAC00, 0fBAB607ED;
	selp.f32 	%f324, %f323, 0fB94D4153, %p111;
	selp.f32 	%f325, 0f3D2AAABB, 0f3C0885E4, %p111;
	fma.rn.f32 	%f326, %f324, %f320, %f325;
	selp.f32 	%f327, 0fBEFFFFFF, 0fBE2AAAA8, %p111;
	fma.rn.f32 	%f328, %f326, %f320, %f327;
	fma.rn.f32 	%f329, %f328, %f322, %f321;
	and.b32  	%r564, %r699, 2;
	setp.eq.s32 	%p112, %r564, 0;
	mov.f32 	%f330, 0f00000000;
	sub.f32 	%f331, %f330, %f329;
	selp.f32 	%f332, %f329, %f331, %p112;
	neg.f32 	%f319, %f332;
	// begin inline asm
	{  cvt.rn.f16.f32 %rs130, %f319;}

	// end inline asm
	ld.global.u16 	%rs132, [%rd17+192];
	ld.global.u16 	%rs135, [%rd18+192];
	// begin inline asm
	{mul.f16 %rs131,%rs132,%rs129;
}
	// end inline asm
	// begin inline asm
	{mul.f16 %rs134,%rs135,%rs130;
}
	// end inline asm
	// begin inline asm
	{sub.f16 %rs137,%rs131,%rs134;
}
	// end inline asm
	st.shared.u16 	[%r47+192], %rs137;
	// begin inline asm
	{mul.f16 %rs140,%rs135,%rs129;
}
	// end inline asm
	// begin inline asm
	{fma.rn.f16 %rs143,%rs132,%rs130,%rs140;
}
	// end inline asm
	st.shared.u16 	[%r47+704], %rs143;
	add.s32 	%r565, %r19, 7;
	cvt.rn.f64.s32 	%fd52, %r565;
	mul.f64 	%fd53, %fd1, %fd52;
	mul.f64 	%fd54, %fd53, 0d3F70000000000000;
	cvt.rn.f32.f64 	%f64, %fd54;
	mul.f32 	%f333, %f64, 0f3F22F983;
	cvt.rni.s32.f32 	%r707, %f333;
	cvt.rn.f32.s32 	%f334, %r707;
	fma.rn.f32 	%f335, %f334, 0fBFC90FDA, %f64;
	fma.rn.f32 	%f336, %f334, 0fB3A22168, %f335;
	fma.rn.f32 	%f385, %f334, 0fA7C234C5, %f336;
	abs.f32 	%f66, %f64;
	setp.ltu.f32 	%p113, %f66, 0f47CE4780;
	mov.u32 	%r703, %r707;
	mov.f32 	%f384, %f385;
	@%p113 bra 	$L__BB0_120;
	setp.eq.f32 	%p114, %f66, 0f7F800000;
	@%p114 bra 	$L__BB0_119;
	mov.b32 	%r205, %f64;
	shl.b32 	%r567, %r205, 8;
	or.b32  	%r206, %r567, -2147483648;
	mov.b64 	%rd311, 0;
	mov.b32 	%r700, 0;
	mov.u64 	%rd309, __cudart_i2opi_f;
	mov.u64 	%rd310, %rd2;
$L__BB0_115:
	.pragma "nounroll";
	ld.global.nc.u32 	%r568, [%rd309];
	mad.wide.u32 	%rd247, %r568, %r206, %rd311;
	shr.u64 	%rd311, %rd247, 32;
	st.local.u32 	[%rd310], %rd247;
	add.s32 	%r700, %r700, 1;
	add.s64 	%rd310, %rd310, 4;
	add.s64 	%rd309, %rd309, 4;
	setp.ne.s32 	%p115, %r700, 6;
	@%p115 bra 	$L__BB0_115;
	shr.u32 	%r569, %r205, 23;
	st.local.u32 	[%rd2+24], %rd311;
	and.b32  	%r209, %r569, 31;
	and.b32  	%r570, %r569, 224;
	add.s32 	%r571, %r570, -128;
	shr.u32 	%r572, %r571, 5;
	mul.wide.u32 	%rd248, %r572, 4;
	sub.s64 	%rd109, %rd2, %rd248;
	ld.local.u32 	%r701, [%rd109+24];
	ld.local.u32 	%r702, [%rd109+20];
	setp.eq.s32 	%p116, %r209, 0;
	@%p116 bra 	$L__BB0_118;
	shf.l.wrap.b32 	%r701, %r702, %r701, %r209;
	ld.local.u32 	%r573, [%rd109+16];
	shf.l.wrap.b32 	%r702, %r573, %r702, %r209;
$L__BB0_118:
	shr.u32 	%r574, %r701, 30;
	shf.l.wrap.b32 	%r575, %r702, %r701, 2;
	shl.b32 	%r576, %r702, 2;
	shr.u32 	%r577, %r575, 31;
	add.s32 	%r578, %r577, %r574;
	neg.s32 	%r579, %r578;
	setp.lt.s32 	%p117, %r205, 0;
	selp.b32 	%r703, %r579, %r578, %p117;
	xor.b32  	%r580, %r575, %r205;
	shr.s32 	%r581, %r575, 31;
	xor.b32  	%r582, %r581, %r575;
	xor.b32  	%r583, %r581, %r576;
	cvt.u64.u32 	%rd249, %r582;
	shl.b64 	%rd250, %rd249, 32;
	cvt.u64.u32 	%rd251, %r583;
	or.b64  	%rd252, %rd250, %rd251;
	cvt.rn.f64.s64 	%fd55, %rd252;
	mul.f64 	%fd56, %fd55, 0d3BF921FB54442D19;
	cvt.rn.f32.f64 	%f337, %fd56;
	neg.f32 	%f338, %f337;
	setp.lt.s32 	%p118, %r580, 0;
	selp.f32 	%f384, %f338, %f337, %p118;
	bra.uni 	$L__BB0_120;
$L__BB0_119:
	mov.f32 	%f339, 0f00000000;
	mul.rn.f32 	%f384, %f64, %f339;
	mov.b32 	%r703, 0;
$L__BB0_120:
	add.s32 	%r585, %r703, 1;
	mul.rn.f32 	%f341, %f384, %f384;
	and.b32  	%r586, %r703, 1;
	setp.eq.b32 	%p120, %r586, 1;
	selp.f32 	%f342, %f384, 0f3F800000, %p120;
	fma.rn.f32 	%f343, %f341, %f342, 0f00000000;
	fma.rn.f32 	%f344, %f341, 0f37CBAC00, 0fBAB607ED;
	selp.f32 	%f345, 0fB94D4153, %f344, %p120;
	selp.f32 	%f346, 0f3C0885E4, 0f3D2AAABB, %p120;
	fma.rn.f32 	%f347, %f345, %f341, %f346;
	selp.f32 	%f348, 0fBE2AAAA8, 0fBEFFFFFF, %p120;
	fma.rn.f32 	%f349, %f347, %f341, %f348;
	fma.rn.f32 	%f350, %f349, %f343, %f342;
	and.b32  	%r587, %r585, 2;
	setp.eq.s32 	%p121, %r587, 0;
	mov.f32 	%f351, 0f00000000;
	sub.f32 	%f352, %f351, %f350;
	selp.f32 	%f340, %f350, %f352, %p121;
	// begin inline asm
	{  cvt.rn.f16.f32 %rs147, %f340;}

	// end inline asm
	@%p113 bra 	$L__BB0_128;
	setp.eq.f32 	%p122, %f66, 0f7F800000;
	@%p122 bra 	$L__BB0_127;
	mov.b32 	%r218, %f64;
	shl.b32 	%r589, %r218, 8;
	or.b32  	%r219, %r589, -2147483648;
	mov.b64 	%rd314, 0;
	mov.b32 	%r704, 0;
	mov.u64 	%rd312, __cudart_i2opi_f;
	mov.u64 	%rd313, %rd1;
$L__BB0_123:
	.pragma "nounroll";
	ld.global.nc.u32 	%r590, [%rd312];
	mad.wide.u32 	%rd255, %r590, %r219, %rd314;
	shr.u64 	%rd314, %rd255, 32;
	st.local.u32 	[%rd313], %rd255;
	add.s32 	%r704, %r704, 1;
	add.s64 	%rd313, %rd313, 4;
	add.s64 	%rd312, %rd312, 4;
	setp.ne.s32 	%p123, %r704, 6;
	@%p123 bra 	$L__BB0_123;
	shr.u32 	%r591, %r218, 23;
	st.local.u32 	[%rd1+24], %rd314;
	and.b32  	%r222, %r591, 31;
	and.b32  	%r592, %r591, 224;
	add.s32 	%r593, %r592, -128;
	shr.u32 	%r594, %r593, 5;
	mul.wide.u32 	%rd256, %r594, 4;
	sub.s64 	%rd116, %rd1, %rd256;
	ld.local.u32 	%r705, [%rd116+24];
	ld.local.u32 	%r706, [%rd116+20];
	setp.eq.s32 	%p124, %r222, 0;
	@%p124 bra 	$L__BB0_126;
	shf.l.wrap.b32 	%r705, %r706, %r705, %r222;
	ld.local.u32 	%r595, [%rd116+16];
	shf.l.wrap.b32 	%r706, %r595, %r706, %r222;
$L__BB0_126:
	shr.u32 	%r596, %r705, 30;
	shf.l.wrap.b32 	%r597, %r706, %r705, 2;
	shl.b32 	%r598, %r706, 2;
	shr.u32 	%r599, %r597, 31;
	add.s32 	%r600, %r599, %r596;
	neg.s32 	%r601, %r600;
	setp.lt.s32 	%p125, %r218, 0;
	selp.b32 	%r707, %r601, %r600, %p125;
	xor.b32  	%r602, %r597, %r218;
	shr.s32 	%r603, %r597, 31;
	xor.b32  	%r604, %r603, %r597;
	xor.b32  	%r605, %r603, %r598;
	cvt.u64.u32 	%rd257, %r604;
	shl.b64 	%rd258, %rd257, 32;
	cvt.u64.u32 	%rd259, %r605;
	or.b64  	%rd260, %rd258, %rd259;
	cvt.rn.f64.s64 	%fd57, %rd260;
	mul.f64 	%fd58, %fd57, 0d3BF921FB54442D19;
	cvt.rn.f32.f64 	%f353, %fd58;
	neg.f32 	%f354, %f353;
	setp.lt.s32 	%p126, %r602, 0;
	selp.f32 	%f385, %f354, %f353, %p126;
	bra.uni 	$L__BB0_128;
$L__BB0_127:
	mov.f32 	%f355, 0f00000000;
	mul.rn.f32 	%f385, %f64, %f355;
	mov.b32 	%r707, 0;
$L__BB0_128:
	ld.param.u64 	%rd266, [_Z22Radix16KernelFirstStepP6__halfS0_S0_S0_S0_S0__param_2];
	add.s32 	%r607, %r18, 512;
	mov.b32 	%r608, {%rs10, %rs10};
	cvta.to.global.u64 	%rd261, %rd120;
	mul.rn.f32 	%f357, %f385, %f385;
	and.b32  	%r609, %r707, 1;
	setp.eq.b32 	%p127, %r609, 1;
	selp.f32 	%f358, 0f3F800000, %f385, %p127;
	fma.rn.f32 	%f359, %f357, %f358, 0f00000000;
	fma.rn.f32 	%f360, %f357, 0f37CBAC00, 0fBAB607ED;
	selp.f32 	%f361, %f360, 0fB94D4153, %p127;
	selp.f32 	%f362, 0f3D2AAABB, 0f3C0885E4, %p127;
	fma.rn.f32 	%f363, %f361, %f357, %f362;
	selp.f32 	%f364, 0fBEFFFFFF, 0fBE2AAAA8, %p127;
	fma.rn.f32 	%f365, %f363, %f357, %f364;
	fma.rn.f32 	%f366, %f365, %f359, %f358;
	and.b32  	%r610, %r707, 2;
	setp.eq.s32 	%p128, %r610, 0;
	mov.f32 	%f367, 0f00000000;
	sub.f32 	%f368, %f367, %f366;
	selp.f32 	%f369, %f366, %f368, %p128;
	neg.f32 	%f356, %f369;
	// begin inline asm
	{  cvt.rn.f16.f32 %rs148, %f356;}

	// end inline asm
	ld.global.u16 	%rs150, [%rd17+224];
	ld.global.u16 	%rs153, [%rd18+224];
	// begin inline asm
	{mul.f16 %rs149,%rs150,%rs147;
}
	// end inline asm
	// begin inline asm
	{mul.f16 %rs152,%rs153,%rs148;
}
	// end inline asm
	// begin inline asm
	{sub.f16 %rs155,%rs149,%rs152;
}
	// end inline asm
	st.shared.u16 	[%r47+224], %rs155;
	// begin inline asm
	{mul.f16 %rs158,%rs153,%rs147;
}
	// end inline asm
	// begin inline asm
	{fma.rn.f16 %rs161,%rs150,%rs148,%rs158;
}
	// end inline asm
	st.shared.u16 	[%r47+736], %rs161;
	mov.b32 	%r611, 16;
	wmma.load.b.sync.aligned.row.m16n16k16.shared.f16 	{%r612, %r613, %r614, %r615, %r616, %r617, %r618, %r619}, [%r18], %r611;
	wmma.load.b.sync.aligned.row.m16n16k16.shared.f16 	{%r620, %r621, %r622, %r623, %r624, %r625, %r626, %r627}, [%r607], %r611;
	wmma.mma.sync.aligned.row.row.m16n16k16.f16.f16 {%r628, %r629, %r630, %r631}, {%r2, %r3, %r4, %r5, %r6, %r7, %r8, %r9}, {%r612, %r613, %r614, %r615, %r616, %r617, %r618, %r619}, {%r608, %r608, %r608, %r608};
	wmma.mma.sync.aligned.row.row.m16n16k16.f16.f16 {%r632, %r633, %r634, %r635}, {%r10, %r11, %r12, %r13, %r14, %r15, %r16, %r17}, {%r620, %r621, %r622, %r623, %r624, %r625, %r626, %r627}, {%r608, %r608, %r608, %r608};
	wmma.mma.sync.aligned.row.row.m16n16k16.f16.f16 {%r636, %r637, %r638, %r639}, {%r10, %r11, %r12, %r13, %r14, %r15, %r16, %r17}, {%r612, %r613, %r614, %r615, %r616, %r617, %r618, %r619}, {%r608, %r608, %r608, %r608};
	wmma.mma.sync.aligned.row.row.m16n16k16.f16.f16 {%r640, %r641, %r642, %r643}, {%r2, %r3, %r4, %r5, %r6, %r7, %r8, %r9}, {%r620, %r621, %r622, %r623, %r624, %r625, %r626, %r627}, {%r636, %r637, %r638, %r639};
	mul.wide.s32 	%rd262, %r1, 2;
	add.s64 	%rd263, %rd261, %rd262;
	wmma.store.d.sync.aligned.row.m16n16k16.global.f16 	[%rd263], {%r640, %r641, %r642, %r643}, %r611;
	cvta.to.global.u64 	%rd264, %rd266;
	mov.b32 	{%rs166, %rs169}, %r628;
	mov.b32 	{%rs167, %rs170}, %r632;
	// begin inline asm
	{sub.f16 %rs165,%rs166,%rs167;
}
	// end inline asm
	add.s64 	%rd265, %rd264, %rd262;
	st.global.u16 	[%rd265], %rs165;
	// begin inline asm
	{sub.f16 %rs168,%rs169,%rs170;
}
	// end inline asm
	st.global.u16 	[%rd265+2], %rs168;
	mov.b32 	{%rs172, %rs175}, %r629;
	mov.b32 	{%rs173, %rs176}, %r633;
	// begin inline asm
	{sub.f16 %rs171,%rs172,%rs173;
}
	// end inline asm
	st.global.u16 	[%rd265+4], %rs171;
	// begin inline asm
	{sub.f16 %rs174,%rs175,%rs176;
}
	// end inline asm
	st.global.u16 	[%rd265+6], %rs174;
	mov.b32 	{%rs178, %rs181}, %r630;
	mov.b32 	{%rs179, %rs182}, %r634;
	// begin inline asm
	{sub.f16 %rs177,%rs178,%rs179;
}
	// end inline asm
	st.global.u16 	[%rd265+8], %rs177;
	// begin inline asm
	{sub.f16 %rs180,%rs181,%rs182;
}
	// end inline asm
	st.global.u16 	[%rd265+10], %rs180;
	mov.b32 	{%rs184, %rs187}, %r631;
	mov.b32 	{%rs185, %rs188}, %r635;
	// begin inline asm
	{sub.f16 %rs183,%rs184,%rs185;
}
	// end inline asm
	st.global.u16 	[%rd265+12], %rs183;
	// begin inline asm
	{sub.f16 %rs186,%rs187,%rs188;
}
	// end inline asm
	st.global.u16 	[%rd265+14], %rs186;
	ret;

}
	// .globl	_Z13Radix16KernelP6__halfS0_S0_S0_S0_S0_iii
.visible .entry _Z13Radix16KernelP6__halfS0_S0_S0_S0_S0_iii(
	.param .u64 .ptr .align 1 _Z13Radix16KernelP6__halfS0_S0_S0_S0_S0_iii_param_0,
	.param .u64 .ptr .align 1 _Z13Radix16KernelP6__halfS0_S0_S0_S0_S0_iii_param_1,
	.param .u64 .ptr .align 1 _Z13Radix16KernelP6__halfS0_S0_S0_S0_S0_iii_param_2,
	.param .u64 .ptr .align 1 _Z13Radix16KernelP6__halfS0_S0_S0_S0_S0_iii_param_3,
	.param .u64 .ptr .align 1 _Z13Radix16KernelP6__halfS0_S0_S0_S0_S0_iii_param_4,
	.param .u64 .ptr .align 1 _Z13Radix16KernelP6__halfS0_S0_S0_S0_S0_iii_param_5,
	.param .u32 _Z13Radix16KernelP6__halfS0_S0_S0_S0_S0_iii_param_6,
	.param .u32 _Z13Radix16KernelP6__halfS0_S0_S0_S0_S0_iii_param_7,
	.param .u32 _Z13Radix16KernelP6__halfS0_S0_S0_S0_S0_iii_param_8
)
{
	.local .align 4 .b8 	__local_depot1[28];
	.reg .b64 	%SP;
	.reg .b64 	%SPL;
	.reg .pred 	%p<129>;
	.reg .b16 	%rs<205>;
	.reg .b32 	%r<803>;
	.reg .b32 	%f<391>;
	.reg .b64 	%rd<374>;
	.reg .b64 	%fd<60>;

	mov.u64 	%SPL, __local_depot1;
	ld.param.u64 	%rd122, [_Z13Radix16KernelP6__halfS0_S0_S0_S0_S0_iii_param_4];
	ld.param.u64 	%rd123, [_Z13Radix16KernelP6__halfS0_S0_S0_S0_S0_iii_param_5];
	ld.param.u32 	%r206, [_Z13Radix16KernelP6__halfS0_S0_S0_S0_S0_iii_param_7];
	cvta.to.global.u64 	%rd124, %rd123;
	cvta.to.global.u64 	%rd125, %rd122;
	add.u64 	%rd1, %SPL, 0;
	add.u64 	%rd2, %SPL, 0;
	mov.u32 	%r207, %ntid.x;
	mov.u32 	%r208, %ctaid.x;
	mov.u32 	%r209, %tid.x;
	mad.lo.s32 	%r210, %r207, %r208, %r209;
	shr.s32 	%r211, %r210, 31;
	shr.u32 	%r212, %r211, 27;
	add.s32 	%r213, %r210, %r212;
	and.b32  	%r214, %r213, 65504;
	sub.s32 	%r215, %r210, %r214;
	shr.s32 	%r216, %r213, 5;
	shr.u32 	%r217, %r207, 5;
	rem.u32 	%r218, %r216, %r217;
	cvt.u16.u32 	%rs11, %r215;
	cvt.s8.s32 	%rs12, %r215;
	shr.u16 	%rs13, %rs12, 11;
	and.b16  	%rs14, %rs13, 15;
	add.s16 	%rs15, %rs11, %rs14;
	and.b16  	%rs16, %rs15, -16;
	sub.s16 	%rs17, %rs11, %rs16;
	cvt.u32.u16 	%r219, %rs17;
	cvt.s32.s8 	%r220, %r219;
	cvt.s16.s8 	%rs18, %rs15;
	shr.s16 	%rs19, %rs18, 4;
	mov.f32 	%f78, 0f00000000;
	// begin inline asm
	{  cvt.rn.f16.f32 %rs10, %f78;}

	// end inline asm
	shl.b32 	%r221, %r216, 8;
	mul.wide.s32 	%rd128, %r221, 2;
	add.s64 	%rd129, %rd125, %rd128;
	mov.b32 	%r222, 16;
	wmma.load.b.sync.aligned.row.m16n16k16.global.f16 	{%r1, %r2, %r3, %r4, %r5, %r6, %r7, %r8}, [%rd129], %r222;
	add.s64 	%rd130, %rd124, %rd128;
	wmma.load.b.sync.aligned.row.m16n16k16.global.f16 	{%r9, %r10, %r11, %r12, %r13, %r14, %r15, %r16}, [%rd130], %r222;
	shl.b32 	%r223, %r218, 10;
	mov.u32 	%r224, buffer;
	add.s32 	%r17, %r224, %r223;
	shl.b32 	%r225, %r206, 4;
	shr.s32 	%r226, %r206, 31;
	shr.u32 	%r227, %r226, 28;
	add.s32 	%r228, %r206, %r227;
	shr.s32 	%r229, %r228, 4;
	div.s32 	%r230, %r216, %r229;
	mul.lo.s32 	%r231, %r230, %r229;
	sub.s32 	%r232, %r216, %r231;
	shl.b32 	%r233, %r232, 4;
	add.s32 	%r234, %r233, %r220;
	mul.wide.s16 	%r18, %rs19, 8;
	mad.lo.s32 	%r235, %r230, %r225, %r234;
	cvt.s16.s8 	%rs20, %rs17;
	mul.wide.s16 	%r19, %rs20, 16;
	cvt.rn.f64.s32 	%fd3, %r234;
	mul.f64 	%fd1, %fd3, 0d401921FB54442D18;
	cvt.rn.f64.s32 	%fd2, %r225;
	mad.lo.s32 	%r20, %r18, %r206, %r235;
	cvt.rn.f64.s32 	%fd4, %r18;
	mul.f64 	%fd5, %fd1, %fd4;
	div.rn.f64 	%fd6, %fd5, %fd2;
	cvt.rn.f32.f64 	%f1, %fd6;
	mul.f32 	%f79, %f1, 0f3F22F983;
	cvt.rni.s32.f32 	%r746, %f79;
	cvt.rn.f32.s32 	%f80, %r746;
	fma.rn.f32 	%f81, %f80, 0fBFC90FDA, %f1;
	fma.rn.f32 	%f82, %f80, 0fB3A22168, %f81;
	fma.rn.f32 	%f376, %f80, 0fA7C234C5, %f82;
	abs.f32 	%f3, %f1;
	setp.ltu.f32 	%p1, %f3, 0f47CE4780;
	mov.u32 	%r742, %r746;
	mov.f32 	%f375, %f376;
	@%p1 bra 	$L__BB1_8;
	setp.neu.f32 	%p2, %f3, 0f7F800000;
	@%p2 bra 	$L__BB1_3;
	mov.f32 	%f85, 0f00000000;
	mul.rn.f32 	%f375, %f1, %f85;
	mov.b32 	%r742, 0;
	bra.uni 	$L__BB1_8;
$L__BB1_3:
	mov.b64 	%rd328, 0;
	mov.b32 	%r739, 0;
	mov.u64 	%rd326, __cudart_i2opi_f;
	mov.b32 	%r23, %f1;
	shl.b32 	%r238, %r23, 8;
	or.b32  	%r239, %r238, -2147483648;
	mov.u64 	%rd327, %rd2;
$L__BB1_4:
	.pragma "nounroll";
	ld.global.nc.u32 	%r237, [%rd326];
	mad.wide.u32 	%rd133, %r237, %r239, %rd328;
	shr.u64 	%rd328, %rd133, 32;
	st.local.u32 	[%rd327], %rd133;
	add.s32 	%r739, %r739, 1;
	add.s64 	%rd327, %rd327, 4;
	add.s64 	%rd326, %rd326, 4;
	setp.ne.s32 	%p3, %r739, 6;
	@%p3 bra 	$L__BB1_4;
	shr.u32 	%r240, %r23, 23;
	st.local.u32 	[%rd2+24], %rd328;
	and.b32  	%r25, %r240, 31;
	and.b32  	%r241, %r240, 224;
	add.s32 	%r242, %r241, -128;
	shr.u32 	%r243, %r242, 5;
	mul.wide.u32 	%rd134, %r243, 4;
	sub.s64 	%rd9, %rd2, %rd134;
	ld.local.u32 	%r740, [%rd9+24];
	ld.local.u32 	%r741, [%rd9+20];
	setp.eq.s32 	%p4, %r25, 0;
	@%p4 bra 	$L__BB1_7;
	shf.l.wrap.b32 	%r740, %r741, %r740, %r25;
	ld.local.u32 	%r244, [%rd9+16];
	shf.l.wrap.b32 	%r741, %r244, %r741, %r25;
$L__BB1_7:
	shr.u32 	%r245, %r740, 30;
	shf.l.wrap.b32 	%r246, %r741, %r740, 2;
	shl.b32 	%r247, %r741, 2;
	shr.u32 	%r248, %r246, 31;
	add.s32 	%r249, %r248, %r245;
	neg.s32 	%r250, %r249;
	setp.lt.s32 	%p5, %r23, 0;
	selp.b32 	%r742, %r250, %r249, %p5;
	xor.b32  	%r251, %r246, %r23;
	shr.s32 	%r252, %r246, 31;
	xor.b32  	%r253, %r252, %r246;
	xor.b32  	%r254, %r252, %r247;
	cvt.u64.u32 	%rd135, %r253;
	shl.b64 	%rd136, %rd135, 32;
	cvt.u64.u32 	%rd137, %r254;
	or.b64  	%rd138, %rd136, %rd137;
	cvt.rn.f64.s64 	%fd7, %rd138;
	mul.f64 	%fd8, %fd7, 0d3BF921FB54442D19;
	cvt.rn.f32.f64 	%f83, %fd8;
	neg.f32 	%f84, %f83;
	setp.lt.s32 	%p6, %r251, 0;
	selp.f32 	%f375, %f84, %f83, %p6;
$L__BB1_8:
	add.s32 	%r256, %r742, 1;
	mul.rn.f32 	%f87, %f375, %f375;
	and.b32  	%r257, %r742, 1;
	setp.eq.b32 	%p8, %r257, 1;
	selp.f32 	%f88, %f375, 0f3F800000, %p8;
	fma.rn.f32 	%f89, %f87, %f88, 0f00000000;
	fma.rn.f32 	%f90, %f87, 0f37CBAC00, 0fBAB607ED;
	selp.f32 	%f91, 0fB94D4153, %f90, %p8;
	selp.f32 	%f92, 0f3C0885E4, 0f3D2AAABB, %p8;
	fma.rn.f32 	%f93, %f91, %f87, %f92;
	selp.f32 	%f94, 0fBE2AAAA8, 0fBEFFFFFF, %p8;
	fma.rn.f32 	%f95, %f93, %f87, %f94;
	fma.rn.f32 	%f96, %f95, %f89, %f88;
	and.b32  	%r258, %r256, 2;
	setp.eq.s32 	%p9, %r258, 0;
	mov.f32 	%f97, 0f00000000;
	sub.f32 	%f98, %f97, %f96;
	selp.f32 	%f86, %f96, %f98, %p9;
	// begin inline asm
	{  cvt.rn.f16.f32 %rs21, %f86;}

	// end inline asm
	@%p1 bra 	$L__BB1_16;
	setp.neu.f32 	%p10, %f3, 0f7F800000;
	@%p10 bra 	$L__BB1_11;
	mov.f32 	%f101, 0f00000000;
	mul.rn.f32 	%f376, %f1, %f101;
	mov.b32 	%r746, 0;
	bra.uni 	$L__BB1_16;
$L__BB1_11:
	mov.b32 	%r34, %f1;
	mov.b64 	%rd331, 0;
	mov.b32 	%r743, 0;
	mov.u64 	%rd329, __cudart_i2opi_f;
	shl.b32 	%r261, %r34, 8;
	or.b32  	%r262, %r261, -2147483648;
	mov.u64 	%rd330, %rd1;
$L__BB1_12:
	.pragma "nounroll";
	ld.global.nc.u32 	%r260, [%rd329];
	mad.wide.u32 	%rd141, %r260, %r262, %rd331;
	shr.u64 	%rd331, %rd141, 32;
	st.local.u32 	[%rd330], %rd141;
	add.s32 	%r743, %r743, 1;
	add.s64 	%rd330, %rd330, 4;
	add.s64 	%rd329, %rd329, 4;
	setp.ne.s32 	%p11, %r743, 6;
	@%p11 bra 	$L__BB1_12;
	shr.u32 	%r263, %r34, 23;
	st.local.u32 	[%rd1+24], %rd331;
	and.b32  	%r37, %r263, 31;
	and.b32  	%r264, %r263, 224;
	add.s32 	%r265, %r264, -128;
	shr.u32 	%r266, %r265, 5;
	mul.wide.u32 	%rd142, %r266, 4;
	sub.s64 	%rd16, %rd1, %rd142;
	ld.local.u32 	%r744, [%rd16+24];
	ld.local.u32 	%r745, [%rd16+20];
	setp.eq.s32 	%p12, %r37, 0;
	@%p12 bra 	$L__BB1_15;
	shf.l.wrap.b32 	%r744, %r745, %r744, %r37;
	ld.local.u32 	%r267, [%rd16+16];
	shf.l.wrap.b32 	%r745, %r267, %r745, %r37;
$L__BB1_15:
	shr.u32 	%r268, %r744, 30;
	shf.l.wrap.b32 	%r269, %r745, %r744, 2;
	shl.b32 	%r270, %r745, 2;
	shr.u32 	%r271, %r269, 31;
	add.s32 	%r272, %r271, %r268;
	neg.s32 	%r273, %r272;
	setp.lt.s32 	%p13, %r34, 0;
	selp.b32 	%r746, %r273, %r272, %p13;
	xor.b32  	%r274, %r269, %r34;
	shr.s32 	%r275, %r269, 31;
	xor.b32  	%r276, %r275, %r269;
	xor.b32  	%r277, %r275, %r270;
	cvt.u64.u32 	%rd143, %r276;
	shl.b64 	%rd144, %rd143, 32;
	cvt.u64.u32 	%rd145, %r277;
	or.b64  	%rd146, %rd144, %rd145;
	cvt.rn.f64.s64 	%fd9, %rd146;
	mul.f64 	%fd10, %fd9, 0d3BF921FB54442D19;
	cvt.rn.f32.f64 	%f99, %fd10;
	neg.f32 	%f100, %f99;
	setp.lt.s32 	%p14, %r274, 0;
	selp.f32 	%f376, %f100, %f99, %p14;
$L__BB1_16:
	ld.param.u64 	%rd322, [_Z13Radix16KernelP6__halfS0_S0_S0_S0_S0_iii_param_1];
	ld.param.u64 	%rd320, [_Z13Radix16KernelP6__halfS0_S0_S0_S0_S0_iii_param_0];
	mul.rn.f32 	%f103, %f376, %f376;
	and.b32  	%r279, %r746, 1;
	setp.eq.b32 	%p15, %r279, 1;
	selp.f32 	%f104, 0f3F800000, %f376, %p15;
	fma.rn.f32 	%f105, %f103, %f104, 0f00000000;
	fma.rn.f32 	%f106, %f103, 0f37CBAC00, 0fBAB607ED;
	selp.f32 	%f107, %f106, 0fB94D4153, %p15;
	selp.f32 	%f108, 0f3D2AAABB, 0f3C0885E4, %p15;
	fma.rn.f32 	%f109, %f107, %f103, %f108;
	selp.f32 	%f110, 0fBEFFFFFF, 0fBE2AAAA8, %p15;
	fma.rn.f32 	%f111, %f109, %f103, %f110;
	fma.rn.f32 	%f112, %f111, %f105, %f104;
	and.b32  	%r280, %r746, 2;
	setp.eq.s32 	%p16, %r280, 0;
	mov.f32 	%f113, 0f00000000;
	sub.f32 	%f114, %f113, %f112;
	selp.f32 	%f115, %f112, %f114, %p16;
	neg.f32 	%f102, %f115;
	// begin inline asm
	{  cvt.rn.f16.f32 %rs22, %f102;}

	// end inline asm
	cvta.to.global.u64 	%rd147, %rd320;
	mul.wide.s32 	%rd148, %r20, 2;
	add.s64 	%rd149, %rd147, %rd148;
	ld.global.u16 	%rs24, [%rd149];
	cvta.to.global.u64 	%rd150, %rd322;
	add.s64 	%rd151, %rd150, %rd148;
	ld.global.u16 	%rs27, [%rd151];
	// begin inline asm
	{mul.f16 %rs23,%rs24,%rs21;
}
	// end inline asm
	// begin inline asm
	{mul.f16 %rs26,%rs27,%rs22;
}
	// end inline asm
	// begin inline asm
	{sub.f16 %rs29,%rs23,%rs26;
}
	// end inline asm
	add.s32 	%r281, %r18, %r19;
	shl.b32 	%r282, %r281, 1;
	add.s32 	%r46, %r17, %r282;
	st.shared.u16 	[%r46], %rs29;
	// begin inline asm
	{mul.f16 %rs32,%rs27,%rs21;
}
	// end inline asm
	// begin inline asm
	{fma.rn.f16 %rs35,%rs24,%rs22,%rs32;
}
	// end inline asm
	st.shared.u16 	[%r46+512], %rs35;
	add.s32 	%r283, %r18, 1;
	cvt.rn.f64.s32 	%fd11, %r283;
	mul.f64 	%fd12, %fd1, %fd11;
	div.rn.f64 	%fd13, %fd12, %fd2;
	cvt.rn.f32.f64 	%f10, %fd13;
	mul.f32 	%f116, %f10, 0f3F22F983;
	cvt.rni.s32.f32 	%r754, %f116;
	cvt.rn.f32.s32 	%f117, %r754;
	fma.rn.f32 	%f118, %f117, 0fBFC90FDA, %f10;
	fma.rn.f32 	%f119, %f117, 0fB3A22168, %f118;
	fma.rn.f32 	%f378, %f117, 0fA7C234C5, %f119;
	abs.f32 	%f12, %f10;
	setp.ltu.f32 	%p17, %f12, 0f47CE4780;
	mov.u32 	%r750, %r754;
	mov.f32 	%f377, %f378;
	@%p17 bra 	$L__BB1_24;
	setp.eq.f32 	%p18, %f12, 0f7F800000;
	@%p18 bra 	$L__BB1_23;
	mov.b64 	%rd334, 0;
	mov.b32 	%r747, 0;
	mov.u64 	%rd332, __cudart_i2opi_f;
	mov.b32 	%r286, %f10;
	shl.b32 	%r287, %r286, 8;
	or.b32  	%r288, %r287, -2147483648;
	mov.u64 	%rd333, %rd2;
$L__BB1_19:
	.pragma "nounroll";
	ld.global.nc.u32 	%r285, [%rd332];
	mad.wide.u32 	%rd154, %r285, %r288, %rd334;
	shr.u64 	%rd334, %rd154, 32;
	st.local.u32 	[%rd333], %rd154;
	add.s32 	%r747, %r747, 1;
	add.s64 	%rd333, %rd333, 4;
	add.s64 	%rd332, %rd332, 4;
	setp.ne.s32 	%p19, %r747, 6;
	@%p19 bra 	$L__BB1_19;
	mov.b32 	%r289, %f10;
	shr.u32 	%r290, %r289, 23;
	st.local.u32 	[%rd2+24], %rd334;
	and.b32  	%r291, %r290, 31;
	and.b32  	%r292, %r290, 224;
	add.s32 	%r293, %r292, -128;
	shr.u32 	%r294, %r293, 5;
	mul.wide.u32 	%rd155, %r294, 4;
	sub.s64 	%rd23, %rd2, %rd155;
	ld.local.u32 	%r748, [%rd23+24];
	ld.local.u32 	%r749, [%rd23+20];
	setp.eq.s32 	%p20, %r291, 0;
	@%p20 bra 	$L__BB1_22;
	and.b32  	%r297, %r290, 31;
	shf.l.wrap.b32 	%r748, %r749, %r748, %r297;
	ld.local.u32 	%r298, [%rd23+16];
	shf.l.wrap.b32 	%r749, %r298, %r749, %r297;
$L__BB1_22:
	shr.u32 	%r299, %r748, 30;
	shf.l.wrap.b32 	%r300, %r749, %r748, 2;
	shl.b32 	%r301, %r749, 2;
	shr.u32 	%r302, %r300, 31;
	add.s32 	%r303, %r302, %r299;
	neg.s32 	%r304, %r303;
	mov.b32 	%r305, %f10;
	setp.lt.s32 	%p21, %r305, 0;
	selp.b32 	%r750, %r304, %r303, %p21;
	xor.b32  	%r306, %r300, %r305;
	shr.s32 	%r307, %r300, 31;
	xor.b32  	%r308, %r307, %r300;
	xor.b32  	%r309, %r307, %r301;
	cvt.u64.u32 	%rd156, %r308;
	shl.b64 	%rd157, %rd156, 32;
	cvt.u64.u32 	%rd158, %r309;
	or.b64  	%rd159, %rd157, %rd158;
	cvt.rn.f64.s64 	%fd14, %rd159;
	mul.f64 	%fd15, %fd14, 0d3BF921FB54442D19;
	cvt.rn.f32.f64 	%f120, %fd15;
	neg.f32 	%f121, %f120;
	setp.lt.s32 	%p22, %r306, 0;
	selp.f32 	%f377, %f121, %f120, %p22;
	bra.uni 	$L__BB1_24;
$L__BB1_23:
	mov.f32 	%f122, 0f00000000;
	mul.rn.f32 	%f377, %f10, %f122;
	mov.b32 	%r750, 0;
$L__BB1_24:
	add.s32 	%r311, %r750, 1;
	mul.rn.f32 	%f124, %f377, %f377;
	and.b32  	%r312, %r750, 1;
	setp.eq.b32 	%p24, %r312, 1;
	selp.f32 	%f125, %f377, 0f3F800000, %p24;
	fma.rn.f32 	%f126, %f124, %f125, 0f00000000;
	fma.rn.f32 	%f127, %f124, 0f37CBAC00, 0fBAB607ED;
	selp.f32 	%f128, 0fB94D4153, %f127, %p24;
	selp.f32 	%f129, 0f3C0885E4, 0f3D2AAABB, %p24;
	fma.rn.f32 	%f130, %f128, %f124, %f129;
	selp.f32 	%f131, 0fBE2AAAA8, 0fBEFFFFFF, %p24;
	fma.rn.f32 	%f132, %f130, %f124, %f131;
	fma.rn.f32 	%f133, %f132, %f126, %f125;
	and.b32  	%r313, %r311, 2;
	setp.eq.s32 	%p25, %r313, 0;
	mov.f32 	%f134, 0f00000000;
	sub.f32 	%f135, %f134, %f133;
	selp.f32 	%f123, %f133, %f135, %p25;
	// begin inline asm
	{  cvt.rn.f16.f32 %rs39, %f123;}

	// end inline asm
	@%p17 bra 	$L__BB1_32;
	setp.eq.f32 	%p26, %f12, 0f7F800000;
	@%p26 bra 	$L__BB1_31;
	mov.b32 	%r58, %f10;
	mov.b64 	%rd337, 0;
	mov.b32 	%r751, 0;
	mov.u64 	%rd335, __cudart_i2opi_f;
	shl.b32 	%r316, %r58, 8;
	or.b32  	%r317, %r316, -2147483648;
	mov.u64 	%rd336, %rd1;
$L__BB1_27:
	.pragma "nounroll";
	ld.global.nc.u32 	%r315, [%rd335];
	mad.wide.u32 	%rd162, %r315, %r317, %rd337;
	shr.u64 	%rd337, %rd162, 32;
	st.local.u32 	[%rd336], %rd162;
	add.s32 	%r751, %r751, 1;
	add.s64 	%rd336, %rd336, 4;
	add.s64 	%rd335, %rd335, 4;
	setp.ne.s32 	%p27, %r751, 6;
	@%p27 bra 	$L__BB1_27;
	shr.u32 	%r318, %r58, 23;
	st.local.u32 	[%rd1+24], %rd337;
	and.b32  	%r61, %r318, 31;
	and.b32  	%r319, %r318, 224;
	add.s32 	%r320, %r319, -128;
	shr.u32 	%r321, %r320, 5;
	mul.wide.u32 	%rd163, %r321, 4;
	sub.s64 	%rd30, %rd1, %rd163;
	ld.local.u32 	%r752, [%rd30+24];
	ld.local.u32 	%r753, [%rd30+20];
	setp.eq.s32 	%p28, %r61, 0;
	@%p28 bra 	$L__BB1_30;
	shf.l.wrap.b32 	%r752, %r753, %r752, %r61;
	ld.local.u32 	%r322, [%rd30+16];
	shf.l.wrap.b32 	%r753, %r322, %r753, %r61;
$L__BB1_30:
	shr.u32 	%r323, %r752, 30;
	shf.l.wrap.b32 	%r324, %r753, %r752, 2;
	shl.b32 	%r325, %r753, 2;
	shr.u32 	%r326, %r324, 31;
	add.s32 	%r327, %r326, %r323;
	neg.s32 	%r328, %r327;
	setp.lt.s32 	%p29, %r58, 0;
	selp.b32 	%r754, %r328, %r327, %p29;
	xor.b32  	%r329, %r324, %r58;
	shr.s32 	%r330, %r324, 31;
	xor.b32  	%r331, %r330, %r324;
	xor.b32  	%r332, %r330, %r325;
	cvt.u64.u32 	%rd164, %r331;
	shl.b64 	%rd165, %rd164, 32;
	cvt.u64.u32 	%rd166, %r332;
	or.b64  	%rd167, %rd165, %rd166;
	cvt.rn.f64.s64 	%fd16, %rd167;
	mul.f64 	%fd17, %fd16, 0d3BF921FB54442D19;
	cvt.rn.f32.f64 	%f136, %fd17;
	neg.f32 	%f137, %f136;
	setp.lt.s32 	%p30, %r329, 0;
	selp.f32 	%f378, %f137, %f136, %p30;
	bra.uni 	$L__BB1_32;
$L__BB1_31:
	mov.f32 	%f138, 0f00000000;
	mul.rn.f32 	%f378, %f10, %f138;
	mov.b32 	%r754, 0;
$L__BB1_32:
	ld.param.u32 	%r738, [_Z13Radix16KernelP6__halfS0_S0_S0_S0_S0_iii_param_7];
	ld.param.u64 	%rd323, [_Z13Radix16KernelP6__halfS0_S0_S0_S0_S0_iii_param_1];
	ld.param.u64 	%rd321, [_Z13Radix16KernelP6__halfS0_S0_S0_S0_S0_iii_param_0];
	mul.rn.f32 	%f140, %f378, %f378;
	and.b32  	%r334, %r754, 1;
	setp.eq.b32 	%p31, %r334, 1;
	selp.f32 	%f141, 0f3F800000, %f378, %p31;
	fma.rn.f32 	%f142, %f140, %f141, 0f00000000;
	fma.rn.f32 	%f143, %f140, 0f37CBAC00, 0fBAB607ED;
	selp.f32 	%f144, %f143, 0fB94D4153, %p31;
	selp.f32 	%f145, 0f3D2AAABB, 0f3C0885E4, %p31;
	fma.rn.f32 	%f146, %f144, %f140, %f145;
	selp.f32 	%f147, 0fBEFFFFFF, 0fBE2AAAA8, %p31;
	fma.rn.f32 	%f148, %f146, %f140, %f147;
	fma.rn.f32 	%f149, %f148, %f142, %f141;
	and.b32  	%r335, %r754, 2;
	setp.eq.s32 	%p32, %r335, 0;
	mov.f32 	%f150, 0f00000000;
	sub.f32 	%f151, %f150, %f149;
	selp.f32 	%f152, %f149, %f151, %p32;
	neg.f32 	%f139, %f152;
	// begin inline asm
	{  cvt.rn.f16.f32 %rs40, %f139;}

	// end inline asm
	mul.wide.s32 	%rd31, %r738, 2;
	cvta.to.global.u64 	%rd168, %rd321;
	mul.wide.s32 	%rd169, %r20, 2;
	add.s64 	%rd170, %rd168, %rd169;
	add.s64 	%rd32, %rd170, %rd31;
	ld.global.u16 	%rs42, [%rd32];
	cvta.to.global.u64 	%rd171, %rd323;
	add.s64 	%rd172, %rd171, %rd169;
	add.s64 	%rd33, %rd172, %rd31;
	ld.global.u16 	%rs45, [%rd33];
	// begin inline asm
	{mul.f16 %rs41,%rs42,%rs39;
}
	// end inline asm
	// begin inline asm
	{mul.f16 %rs44,%rs45,%rs40;
}
	// end inline asm
	// begin inline asm
	{sub.f16 %rs47,%rs41,%rs44;
}
	// end inline asm
	st.shared.u16 	[%r46+2], %rs47;
	// begin inline asm
	{mul.f16 %rs50,%rs45,%rs39;
}
	// end inline asm
	// begin inline asm
	{fma.rn.f16 %rs53,%rs42,%rs40,%rs50;
}
	// end inline asm
	st.shared.u16 	[%r46+514], %rs53;
	add.s32 	%r336, %r18, 2;
	cvt.rn.f64.s32 	%fd18, %r336;
	mul.f64 	%fd19, %fd1, %fd18;
	div.rn.f64 	%fd20, %fd19, %fd2;
	cvt.rn.f32.f64 	%f19, %fd20;
	mul.f32 	%f153, %f19, 0f3F22F983;
	cvt.rni.s32.f32 	%r762, %f153;
	cvt.rn.f32.s32 	%f154, %r762;
	fma.rn.f32 	%f155, %f154, 0fBFC90FDA, %f19;
	fma.rn.f32 	%f156, %f154, 0fB3A22168, %f155;
	fma.rn.f32 	%f380, %f154, 0fA7C234C5, %f156;
	abs.f32 	%f21, %f19;
	setp.ltu.f32 	%p33, %f21, 0f47CE4780;
	mov.u32 	%r758, %r762;
	mov.f32 	%f379, %f380;
	@%p33 bra 	$L__BB1_40;
	setp.eq.f32 	%p34, %f21, 0f7F800000;
	@%p34 bra 	$L__BB1_39;
	mov.b64 	%rd340, 0;
	mov.b32 	%r755, 0;
	mov.u64 	%rd338, __cudart_i2opi_f;
	mov.b32 	%r339, %f19;
	shl.b32 	%r340, %r339, 8;
	or.b32  	%r341, %r340, -2147483648;
	mov.u64 	%rd339, %rd2;
$L__BB1_35:
	.pragma "nounroll";
	ld.global.nc.u32 	%r338, [%rd338];
	mad.wide.u32 	%rd175, %r338, %r341, %rd340;
	shr.u64 	%rd340, %rd175, 32;
	st.local.u32 	[%rd339], %rd175;
	add.s32 	%r755, %r755, 1;
	add.s64 	%rd339, %rd339, 4;
	add.s64 	%rd338, %rd338, 4;
	setp.ne.s32 	%p35, %r755, 6;
	@%p35 bra 	$L__BB1_35;
	mov.b32 	%r342, %f19;
	shr.u32 	%r343, %r342, 23;
	st.local.u32 	[%rd2+24], %rd340;
	and.b32  	%r344, %r343, 31;
	and.b32  	%r345, %r343, 224;
	add.s32 	%r346, %r345, -128;
	shr.u32 	%r347, %r346, 5;
	mul.wide.u32 	%rd176, %r347, 4;
	sub.s64 	%rd177, %rd2, %rd176;
	ld.local.u32 	%r756, [%rd177+24];
	ld.local.u32 	%r757, [%rd177+20];
	setp.eq.s32 	%p36, %r344, 0;
	@%p36 bra 	$L__BB1_38;
	mov.b32 	%r348, %f19;
	shr.u32 	%r349, %r348, 23;
	and.b32  	%r350, %r349, 31;
	shf.l.wrap.b32 	%r756, %r757, %r756, %r350;
	and.b32  	%r351, %r349, 224;
	add.s32 	%r352, %r351, -128;
	shr.u32 	%r353, %r352, 5;
	mul.wide.u32 	%rd178, %r353, 4;
	sub.s64 	%rd179, %rd2, %rd178;
	ld.local.u32 	%r354, [%rd179+16];
	shf.l.wrap.b32 	%r757, %r354, %r757, %r350;
$L__BB1_38:
	shr.u32 	%r355, %r756, 30;
	shf.l.wrap.b32 	%r356, %r757, %r756, 2;
	shl.b32 	%r357, %r757, 2;
	shr.u32 	%r358, %r356, 31;
	add.s32 	%r359, %r358, %r355;
	neg.s32 	%r360, %r359;
	mov.b32 	%r361, %f19;
	setp.lt.s32 	%p37, %r361, 0;
	selp.b32 	%r758, %r360, %r359, %p37;
	xor.b32  	%r362, %r356, %r361;
	shr.s32 	%r363, %r356, 31;
	xor.b32  	%r364, %r363, %r356;
	xor.b32  	%r365, %r363, %r357;
	cvt.u64.u32 	%rd180, %r364;
	shl.b64 	%rd181, %rd180, 32;
	cvt.u64.u32 	%rd182, %r365;
	or.b64  	%rd183, %rd181, %rd182;
	cvt.rn.f64.s64 	%fd21, %rd183;
	mul.f64 	%fd22, %fd21, 0d3BF921FB54442D19;
	cvt.rn.f32.f64 	%f157, %fd22;
	neg.f32 	%f158, %f157;
	setp.lt.s32 	%p38, %r362, 0;
	selp.f32 	%f379, %f158, %f157, %p38;
	bra.uni 	$L__BB1_40;
$L__BB1_39:
	mov.f32 	%f159, 0f00000000;
	mul.rn.f32 	%f379, %f19, %f159;
	mov.b32 	%r758, 0;
$L__BB1_40:
	abs.f32 	%f25, %f19;
	setp.ltu.f32 	%p39, %f25, 0f47CE4780;
	add.s32 	%r367, %r758, 1;
	mul.rn.f32 	%f161, %f379, %f379;
	and.b32  	%r368, %r758, 1;
	setp.eq.b32 	%p40, %r368, 1;
	selp.f32 	%f162, %f379, 0f3F800000, %p40;
	fma.rn.f32 	%f163, %f161, %f162, 0f00000000;
	fma.rn.f32 	%f164, %f161, 0f37CBAC00, 0fBAB607ED;
	selp.f32 	%f165, 0fB94D4153, %f164, %p40;
	selp.f32 	%f166, 0f3C0885E4, 0f3D2AAABB, %p40;
	fma.rn.f32 	%f167, %f165, %f161, %f166;
	selp.f32 	%f168, 0fBE2AAAA8, 0fBEFFFFFF, %p40;
	fma.rn.f32 	%f169, %f167, %f161, %f168;
	fma.rn.f32 	%f170, %f169, %f163, %f162;
	and.b32  	%r369, %r367, 2;
	setp.eq.s32 	%p41, %r369, 0;
	mov.f32 	%f171, 0f00000000;
	sub.f32 	%f172, %f171, %f170;
	selp.f32 	%f160, %f170, %f172, %p41;
	// begin inline asm
	{  cvt.rn.f16.f32 %rs57, %f160;}

	// end inline asm
	@%p39 bra 	$L__BB1_48;
	setp.eq.f32 	%p42, %f25, 0f7F800000;
	@%p42 bra 	$L__BB1_47;
	mov.b32 	%r81, %f19;
	mov.b64 	%rd343, 0;
	mov.b32 	%r759, 0;
	mov.u64 	%rd341, __cudart_i2opi_f;
	shl.b32 	%r372, %r81, 8;
	or.b32  	%r373, %r372, -2147483648;
	mov.u64 	%rd342, %rd1;
$L__BB1_43:
	.pragma "nounroll";
	ld.global.nc.u32 	%r371, [%rd341];
	mad.wide.u32 	%rd186, %r371, %r373, %rd343;
	shr.u64 	%rd343, %rd186, 32;
	st.local.u32 	[%rd342], %rd186;
	add.s32 	%r759, %r759, 1;
	add.s64 	%rd342, %rd342, 4;
	add.s64 	%rd341, %rd341, 4;
	setp.ne.s32 	%p43, %r759, 6;
	@%p43 bra 	$L__BB1_43;
	shr.u32 	%r374, %r81, 23;
	st.local.u32 	[%rd1+24], %rd343;
	and.b32  	%r375, %r374, 31;
	and.b32  	%r376, %r374, 224;
	add.s32 	%r377, %r376, -128;
	shr.u32 	%r378, %r377, 5;
	mul.wide.u32 	%rd187, %r378, 4;
	sub.s64 	%rd188, %rd1, %rd187;
	ld.local.u32 	%r760, [%rd188+24];
	ld.local.u32 	%r761, [%rd188+20];
	setp.eq.s32 	%p44, %r375, 0;
	@%p44 bra 	$L__BB1_46;
	shr.u32 	%r379, %r81, 23;
	and.b32  	%r380, %r379, 31;
	shf.l.wrap.b32 	%r760, %r761, %r760, %r380;
	and.b32  	%r381, %r379, 224;
	add.s32 	%r382, %r381, -128;
	shr.u32 	%r383, %r382, 5;
	mul.wide.u32 	%rd189, %r383, 4;
	sub.s64 	%rd190, %rd1, %rd189;
	ld.local.u32 	%r384, [%rd190+16];
	shf.l.wrap.b32 	%r761, %r384, %r761, %r380;
$L__BB1_46:
	shr.u32 	%r385, %r760, 30;
	shf.l.wrap.b32 	%r386, %r761, %r760, 2;
	shl.b32 	%r387, %r761, 2;
	shr.u32 	%r388, %r386, 31;
	add.s32 	%r389, %r388, %r385;
	neg.s32 	%r390, %r389;
	setp.lt.s32 	%p45, %r81, 0;
	selp.b32 	%r762, %r390, %r389, %p45;
	xor.b32  	%r391, %r386, %r81;
	shr.s32 	%r392, %r386, 31;
	xor.b32  	%r393, %r392, %r386;
	xor.b32  	%r394, %r392, %r387;
	cvt.u64.u32 	%rd191, %r393;
	shl.b64 	%rd192, %rd191, 32;
	cvt.u64.u32 	%rd193, %r394;
	or.b64  	%rd194, %rd192, %rd193;
	cvt.rn.f64.s64 	%fd23, %rd194;
	mul.f64 	%fd24, %fd23, 0d3BF921FB54442D19;
	cvt.rn.f32.f64 	%f173, %fd24;
	neg.f32 	%f174, %f173;
	setp.lt.s32 	%p46, %r391, 0;
	selp.f32 	%f380, %f174, %f173, %p46;
	bra.uni 	$L__BB1_48;
$L__BB1_47:
	mov.f32 	%f175, 0f00000000;
	mul.rn.f32 	%f380, %f19, %f175;
	mov.b32 	%r762, 0;
$L__BB1_48:
	mul.rn.f32 	%f177, %f380, %f380;
	and.b32  	%r396, %r762, 1;
	setp.eq.b32 	%p47, %r396, 1;
	selp.f32 	%f178, 0f3F800000, %f380, %p47;
	fma.rn.f32 	%f179, %f177, %f178, 0f00000000;
	fma.rn.f32 	%f180, %f177, 0f37CBAC00, 0fBAB607ED;
	selp.f32 	%f181, %f180, 0fB94D4153, %p47;
	selp.f32 	%f182, 0f3D2AAABB, 0f3C0885E4, %p47;
	fma.rn.f32 	%f183, %f181, %f177, %f182;
	selp.f32 	%f184, 0fBEFFFFFF, 0fBE2AAAA8, %p47;
	fma.rn.f32 	%f185, %f183, %f177, %f184;
	fma.rn.f32 	%f186, %f185, %f179, %f178;
	and.b32  	%r397, %r762, 2;
	setp.eq.s32 	%p48, %r397, 0;
	mov.f32 	%f187, 0f00000000;
	sub.f32 	%f188, %f187, %f186;
	selp.f32 	%f189, %f186, %f188, %p48;
	neg.f32 	%f176, %f189;
	// begin inline asm
	{  cvt.rn.f16.f32 %rs58, %f176;}

	// end inline asm
	add.s64 	%rd46, %rd32, %rd31;
	ld.global.u16 	%rs60, [%rd46];
	add.s64 	%rd47, %rd33, %rd31;
	ld.global.u16 	%rs63, [%rd47];
	// begin inline asm
	{mul.f16 %rs59,%rs60,%rs57;
}
	// end inline asm
	// begin inline asm
	{mul.f16 %rs62,%rs63,%rs58;
}
	// end inline asm
	// begin inline asm
	{sub.f16 %rs65,%rs59,%rs62;
}
	// end inline asm
	st.shared.u16 	[%r46+4], %rs65;
	// begin inline asm
	{mul.f16 %rs68,%rs63,%rs57;
}
	// end inline asm
	// begin inline asm
	{fma.rn.f16 %rs71,%rs60,%rs58,%rs68;
}
	// end inline asm
	st.shared.u16 	[%r46+516], %rs71;
	add.s32 	%r398, %r18, 3;
	cvt.rn.f64.s32 	%fd25, %r398;
	mul.f64 	%fd26, %fd1, %fd25;
	div.rn.f64 	%fd27, %fd26, %fd2;
	cvt.rn.f32.f64 	%f29, %fd27;
	mul.f32 	%f190, %f29, 0f3F22F983;
	cvt.rni.s32.f32 	%r770, %f190;
	cvt.rn.f32.s32 	%f191, %r770;
	fma.rn.f32 	%f192, %f191, 0fBFC90FDA, %f29;
	fma.rn.f32 	%f193, %f191, 0fB3A22168, %f192;
	fma.rn.f32 	%f382, %f191, 0fA7C234C5, %f193;
	abs.f32 	%f31, %f29;
	setp.ltu.f32 	%p49, %f31, 0f47CE4780;
	mov.u32 	%r766, %r770;
	mov.f32 	%f381, %f382;
	@%p49 bra 	$L__BB1_56;
	setp.eq.f32 	%p50, %f31, 0f7F800000;
	@%p50 bra 	$L__BB1_55;
	mov.b64 	%rd346, 0;
	mov.b32 	%r763, 0;
	mov.u64 	%rd344, __cudart_i2opi_f;
	mov.b32 	%r401, %f29;
	shl.b32 	%r402, %r401, 8;
	or.b32  	%r403, %r402, -2147483648;
	mov.u64 	%rd345, %rd2;
$L__BB1_51:
	.pragma "nounroll";
	ld.global.nc.u32 	%r400, [%rd344];
	mad.wide.u32 	%rd197, %r400, %r403, %rd346;
	shr.u64 	%rd346, %rd197, 32;
	st.local.u32 	[%rd345], %rd197;
	add.s32 	%r763, %r763, 1;
	add.s64 	%rd345, %rd345, 4;
	add.s64 	%rd344, %rd344, 4;
	setp.ne.s32 	%p51, %r763, 6;
	@%p51 bra 	$L__BB1_51;
	mov.b32 	%r404, %f29;
	shr.u32 	%r405, %r404, 23;
	st.local.u32 	[%rd2+24], %rd346;
	and.b32  	%r406, %r405, 31;
	and.b32  	%r407, %r405, 224;
	add.s32 	%r408, %r407, -128;
	shr.u32 	%r409, %r408, 5;
	mul.wide.u32 	%rd198, %r409, 4;
	sub.s64 	%rd199, %rd2, %rd198;
	ld.local.u32 	%r764, [%rd199+24];
	ld.local.u32 	%r765, [%rd199+20];
	setp.eq.s32 	%p52, %r406, 0;
	@%p52 bra 	$L__BB1_54;
	mov.b32 	%r410, %f29;
	shr.u32 	%r411, %r410, 23;
	and.b32  	%r412, %r411, 31;
	shf.l.wrap.b32 	%r764, %r765, %r764, %r412;
	and.b32  	%r413, %r411, 224;
	add.s32 	%r414, %r413, -128;
	shr.u32 	%r415, %r414, 5;
	mul.wide.u32 	%rd200, %r415, 4;
	sub.s64 	%rd201, %rd2, %rd200;
	ld.local.u32 	%r416, [%rd201+16];
	shf.l.wrap.b32 	%r765, %r416, %r765, %r412;
$L__BB1_54:
	shr.u32 	%r417, %r764, 30;
	shf.l.wrap.b32 	%r418, %r765, %r764, 2;
	shl.b32 	%r419, %r765, 2;
	shr.u32 	%r420, %r418, 31;
	add.s32 	%r421, %r420, %r417;
	neg.s32 	%r422, %r421;
	mov.b32 	%r423, %f29;
	setp.lt.s32 	%p53, %r423, 0;
	selp.b32 	%r766, %r422, %r421, %p53;
	xor.b32  	%r424, %r418, %r423;
	shr.s32 	%r425, %r418, 31;
	xor.b32  	%r426, %r425, %r418;
	xor.b32  	%r427, %r425, %r419;
	cvt.u64.u32 	%rd202, %r426;
	shl.b64 	%rd203, %rd202, 32;
	cvt.u64.u32 	%rd204, %r427;
	or.b64  	%rd205, %rd203, %rd204;
	cvt.rn.f64.s64 	%fd28, %rd205;
	mul.f64 	%fd29, %fd28, 0d3BF921FB54442D19;
	cvt.rn.f32.f64 	%f194, %fd29;
	neg.f32 	%f195, %f194;
	setp.lt.s32 	%p54, %r424, 0;
	selp.f32 	%f381, %f195, %f194, %p54;
	bra.uni 	$L__BB1_56;
$L__BB1_55:
	mov.f32 	%f196, 0f00000000;
	mul.rn.f32 	%f381, %f29, %f196;
	mov.b32 	%r766, 0;
$L__BB1_56:
	abs.f32 	%f35, %f29;
	setp.ltu.f32 	%p55, %f35, 0f47CE4780;
	add.s32 	%r429, %r766, 1;
	mul.rn.f32 	%f198, %f381, %f381;
	and.b32  	%r430, %r766, 1;
	setp.eq.b32 	%p56, %r430, 1;
	selp.f32 	%f199, %f381, 0f3F800000, %p56;
	fma.rn.f32 	%f200, %f198, %f199, 0f00000000;
	fma.rn.f32 	%f201, %f198, 0f37CBAC00, 0fBAB607ED;
	selp.f32 	%f202, 0fB94D4153, %f201, %p56;
	selp.f32 	%f203, 0f3C0885E4, 0f3D2AAABB, %p56;
	fma.rn.f32 	%f204, %f202, %f198, %f203;
	selp.f32 	%f205, 0fBE2AAAA8, 0fBEFFFFFF, %p56;
	fma.rn.f32 	%f206, %f204, %f198, %f205;
	fma.rn.f32 	%f207, %f206, %f200, %f199;
	and.b32  	%r431, %r429, 2;
	setp.eq.s32 	%p57, %r431, 0;
	mov.f32 	%f208, 0f00000000;
	sub.f32 	%f209, %f208, %f207;
	selp.f32 	%f197, %f207, %f209, %p57;
	// begin inline asm
	{  cvt.rn.f16.f32 %rs75, %f197;}

	// end inline asm
	@%p55 bra 	$L__BB1_64;
	setp.eq.f32 	%p58, %f35, 0f7F800000;
	@%p58 bra 	$L__BB1_63;
	mov.b32 	%r103, %f29;
	mov.b64 	%rd349, 0;
	mov.b32 	%r767, 0;
	mov.u64 	%rd347, __cudart_i2opi_f;
	shl.b32 	%r434, %r103, 8;
	or.b32  	%r435, %r434, -2147483648;
	mov.u64 	%rd348, %rd1;
$L__BB1_59:
	.pragma "nounroll";
	ld.global.nc.u32 	%r433, [%rd347];
	mad.wide.u32 	%rd208, %r433, %r435, %rd349;
	shr.u64 	%rd349, %rd208, 32;
	st.local.u32 	[%rd348], %rd208;
	add.s32 	%r767, %r767, 1;
	add.s64 	%rd348, %rd348, 4;
	add.s64 	%rd347, %rd347, 4;
	setp.ne.s32 	%p59, %r767, 6;
	@%p59 bra 	$L__BB1_59;
	shr.u32 	%r436, %r103, 23;
	st.local.u32 	[%rd1+24], %rd349;
	and.b32  	%r437, %r436, 31;
	and.b32  	%r438, %r436, 224;
	add.s32 	%r439, %r438, -128;
	shr.u32 	%r440, %r439, 5;
	mul.wide.u32 	%rd209, %r440, 4;
	sub.s64 	%rd210, %rd1, %rd209;
	ld.local.u32 	%r768, [%rd210+24];
	ld.local.u32 	%r769, [%rd210+20];
	setp.eq.s32 	%p60, %r437, 0;
	@%p60 bra 	$L__BB1_62;
	shr.u32 	%r441, %r103, 23;
	and.b32  	%r442, %r441, 31;
	shf.l.wrap.b32 	%r768, %r769, %r768, %r442;
	and.b32  	%r443, %r441, 224;
	add.s32 	%r444, %r443, -128;
	shr.u32 	%r445, %r444, 5;
	mul.wide.u32 	%rd211, %r445, 4;
	sub.s64 	%rd212, %rd1, %rd211;
	ld.local.u32 	%r446, [%rd212+16];
	shf.l.wrap.b32 	%r769, %r446, %r769, %r442;
$L__BB1_62:
	shr.u32 	%r447, %r768, 30;
	shf.l.wrap.b32 	%r448, %r769, %r768, 2;
	shl.b32 	%r449, %r769, 2;
	shr.u32 	%r450, %r448, 31;
	add.s32 	%r451, %r450, %r447;
	neg.s32 	%r452, %r451;
	setp.lt.s32 	%p61, %r103, 0;
	selp.b32 	%r770, %r452, %r451, %p61;
	xor.b32  	%r453, %r448, %r103;
	shr.s32 	%r454, %r448, 31;
	xor.b32  	%r455, %r454, %r448;
	xor.b32  	%r456, %r454, %r449;
	cvt.u64.u32 	%rd213, %r455;
	shl.b64 	%rd214, %rd213, 32;
	cvt.u64.u32 	%rd215, %r456;
	or.b64  	%rd216, %rd214, %rd215;
	cvt.rn.f64.s64 	%fd30, %rd216;
	mul.f64 	%fd31, %fd30, 0d3BF921FB54442D19;
	cvt.rn.f32.f64 	%f210, %fd31;
	neg.f32 	%f211, %f210;
	setp.lt.s32 	%p62, %r453, 0;
	selp.f32 	%f382, %f211, %f210, %p62;
	bra.uni 	$L__BB1_64;
$L__BB1_63:
	mov.f32 	%f212, 0f00000000;
	mul.rn.f32 	%f382, %f29, %f212;
	mov.b32 	%r770, 0;
$L__BB1_64:
	mul.rn.f32 	%f214, %f382, %f382;
	and.b32  	%r458, %r770, 1;
	setp.eq.b32 	%p63, %r458, 1;
	selp.f32 	%f215, 0f3F800000, %f382, %p63;
	fma.rn.f32 	%f216, %f214, %f215, 0f00000000;
	fma.rn.f32 	%f217, %f214, 0f37CBAC00, 0fBAB607ED;
	selp.f32 	%f218, %f217, 0fB94D4153, %p63;
	selp.f32 	%f219, 0f3D2AAABB, 0f3C0885E4, %p63;
	fma.rn.f32 	%f220, %f218, %f214, %f219;
	selp.f32 	%f221, 0fBEFFFFFF, 0fBE2AAAA8, %p63;
	fma.rn.f32 	%f222, %f220, %f214, %f221;
	fma.rn.f32 	%f223, %f222, %f216, %f215;
	and.b32  	%r459, %r770, 2;
	setp.eq.s32 	%p64, %r459, 0;
	mov.f32 	%f224, 0f00000000;
	sub.f32 	%f225, %f224, %f223;
	selp.f32 	%f226, %f223, %f225, %p64;
	neg.f32 	%f213, %f226;
	// begin inline asm
	{  cvt.rn.f16.f32 %rs76, %f213;}

	// end inline asm
	add.s64 	%rd60, %rd46, %rd31;
	ld.global.u16 	%rs78, [%rd60];
	add.s64 	%rd61, %rd47, %rd31;
	ld.global.u16 	%rs81, [%rd61];
	// begin inline asm
	{mul.f16 %rs77,%rs78,%rs75;
}
	// end inline asm
	// begin inline asm
	{mul.f16 %rs80,%rs81,%rs76;
}
	// end inline asm
	// begin inline asm
	{sub.f16 %rs83,%rs77,%rs80;
}
	// end inline asm
	st.shared.u16 	[%r46+6], %rs83;
	// begin inline asm
	{mul.f16 %rs86,%rs81,%rs75;
}
	// end inline asm
	// begin inline asm
	{fma.rn.f16 %rs89,%rs78,%rs76,%rs86;
}
	// end inline asm
	st.shared.u16 	[%r46+518], %rs89;
	add.s32 	%r460, %r18, 4;
	cvt.rn.f64.s32 	%fd32, %r460;
	mul.f64 	%fd33, %fd1, %fd32;
	div.rn.f64 	%fd34, %fd33, %fd2;
	cvt.rn.f32.f64 	%f39, %fd34;
	mul.f32 	%f227, %f39, 0f3F22F983;
	cvt.rni.s32.f32 	%r778, %f227;
	cvt.rn.f32.s32 	%f228, %r778;
	fma.rn.f32 	%f229, %f228, 0fBFC90FDA, %f39;
	fma.rn.f32 	%f230, %f228, 0fB3A22168, %f229;
	fma.rn.f32 	%f384, %f228, 0fA7C234C5, %f230;
	abs.f32 	%f41, %f39;
	setp.ltu.f32 	%p65, %f41, 0f47CE4780;
	mov.u32 	%r774, %r778;
	mov.f32 	%f383, %f384;
	@%p65 bra 	$L__BB1_72;
	setp.eq.f32 	%p66, %f41, 0f7F800000;
	@%p66 bra 	$L__BB1_71;
	mov.b64 	%rd352, 0;
	mov.b32 	%r771, 0;
	mov.u64 	%rd350, __cudart_i2opi_f;
	mov.b32 	%r463, %f39;
	shl.b32 	%r464, %r463, 8;
	or.b32  	%r465, %r464, -2147483648;
	mov.u64 	%rd351, %rd2;
$L__BB1_67:
	.pragma "nounroll";
	ld.global.nc.u32 	%r462, [%rd350];
	mad.wide.u32 	%rd219, %r462, %r465, %rd352;
	shr.u64 	%rd352, %rd219, 32;
	st.local.u32 	[%rd351], %rd219;
	add.s32 	%r771, %r771, 1;
	add.s64 	%rd351, %rd351, 4;
	add.s64 	%rd350, %rd350, 4;
	setp.ne.s32 	%p67, %r771, 6;
	@%p67 bra 	$L__BB1_67;
	mov.b32 	%r466, %f39;
	shr.u32 	%r467, %r466, 23;
	st.local.u32 	[%rd2+24], %rd352;
	and.b32  	%r468, %r467, 31;
	and.b32  	%r469, %r467, 224;
	add.s32 	%r470, %r469, -128;
	shr.u32 	%r471, %r470, 5;
	mul.wide.u32 	%rd220, %r471, 4;
	sub.s64 	%rd221, %rd2, %rd220;
	ld.local.u32 	%r772, [%rd221+24];
	ld.local.u32 	%r773, [%rd221+20];
	setp.eq.s32 	%p68, %r468, 0;
	@%p68 bra 	$L__BB1_70;
	mov.b32 	%r472, %f39;
	shr.u32 	%r473, %r472, 23;
	and.b32  	%r474, %r473, 31;
	shf.l.wrap.b32 	%r772, %r773, %r772, %r474;
	and.b32  	%r475, %r473, 224;
	add.s32 	%r476, %r475, -128;
	shr.u32 	%r477, %r476, 5;
	mul.wide.u32 	%rd222, %r477, 4;
	sub.s64 	%rd223, %rd2, %rd222;
	ld.local.u32 	%r478, [%rd223+16];
	shf.l.wrap.b32 	%r773, %r478, %r773, %r474;
$L__BB1_70:
	shr.u32 	%r479, %r772, 30;
	shf.l.wrap.b32 	%r480, %r773, %r772, 2;
	shl.b32 	%r481, %r773, 2;
	shr.u32 	%r482, %r480, 31;
	add.s32 	%r483, %r482, %r479;
	neg.s32 	%r484, %r483;
	mov.b32 	%r485, %f39;
	setp.lt.s32 	%p69, %r485, 0;
	selp.b32 	%r774, %r484, %r483, %p69;
	xor.b32  	%r486, %r480, %r485;
	shr.s32 	%r487, %r480, 31;
	xor.b32  	%r488, %r487, %r480;
	xor.b32  	%r489, %r487, %r481;
	cvt.u64.u32 	%rd224, %r488;
	shl.b64 	%rd225, %rd224, 32;
	cvt.u64.u32 	%rd226, %r489;
	or.b64  	%rd227, %rd225, %rd226;
	cvt.rn.f64.s64 	%fd35, %rd227;
	mul.f64 	%fd36, %fd35, 0d3BF921FB54442D19;
	cvt.rn.f32.f64 	%f231, %fd36;
	neg.f32 	%f232, %f231;
	setp.lt.s32 	%p70, %r486, 0;
	selp.f32 	%f383, %f232, %f231, %p70;
	bra.uni 	$L__BB1_72;
$L__BB1_71:
	mov.f32 	%f233, 0f00000000;
	mul.rn.f32 	%f383, %f39, %f233;
	mov.b32 	%r774, 0;
$L__BB1_72:
	abs.f32 	%f45, %f39;
	setp.ltu.f32 	%p71, %f45, 0f47CE4780;
	add.s32 	%r491, %r774, 1;
	mul.rn.f32 	%f235, %f383, %f383;
	and.b32  	%r492, %r774, 1;
	setp.eq.b32 	%p72, %r492, 1;
	selp.f32 	%f236, %f383, 0f3F800000, %p72;
	fma.rn.f32 	%f237, %f235, %f236, 0f00000000;
	fma.rn.f32 	%f238, %f235, 0f37CBAC00, 0fBAB607ED;
	selp.f32 	%f239, 0fB94D4153, %f238, %p72;
	selp.f32 	%f240, 0f3C0885E4, 0f3D2AAABB, %p72;
	fma.rn.f32 	%f241, %f239, %f235, %f240;
	selp.f32 	%f242, 0fBE2AAAA8, 0fBEFFFFFF, %p72;
	fma.rn.f32 	%f243, %f241, %f235, %f242;
	fma.rn.f32 	%f244, %f243, %f237, %f236;
	and.b32  	%r493, %r491, 2;
	setp.eq.s32 	%p73, %r493, 0;
	mov.f32 	%f245, 0f00000000;
	sub.f32 	%f246, %f245, %f244;
	selp.f32 	%f234, %f244, %f246, %p73;
	// begin inline asm
	{  cvt.rn.f16.f32 %rs93, %f234;}

	// end inline asm
	@%p71 bra 	$L__BB1_80;
	setp.eq.f32 	%p74, %f45, 0f7F800000;
	@%p74 bra 	$L__BB1_79;
	mov.b32 	%r125, %f39;
	mov.b64 	%rd355, 0;
	mov.b32 	%r775, 0;
	mov.u64 	%rd353, __cudart_i2opi_f;
	shl.b32 	%r496, %r125, 8;
	or.b32  	%r497, %r496, -2147483648;
	mov.u64 	%rd354, %rd1;
$L__BB1_75:
	.pragma "nounroll";
	ld.global.nc.u32 	%r495, [%rd353];
	mad.wide.u32 	%rd230, %r495, %r497, %rd355;
	shr.u64 	%rd355, %rd230, 32;
	st.local.u32 	[%rd354], %rd230;
	add.s32 	%r775, %r775, 1;
	add.s64 	%rd354, %rd354, 4;
	add.s64 	%rd353, %rd353, 4;
	setp.ne.s32 	%p75, %r775, 6;
	@%p75 bra 	$L__BB1_75;
	shr.u32 	%r498, %r125, 23;
	st.local.u32 	[%rd1+24], %rd355;
	and.b32  	%r499, %r498, 31;
	and.b32  	%r500, %r498, 224;
	add.s32 	%r501, %r500, -128;
	shr.u32 	%r502, %r501, 5;
	mul.wide.u32 	%rd231, %r502, 4;
	sub.s64 	%rd232, %rd1, %rd231;
	ld.local.u32 	%r776, [%rd232+24];
	ld.local.u32 	%r777, [%rd232+20];
	setp.eq.s32 	%p76, %r499, 0;
	@%p76 bra 	$L__BB1_78;
	shr.u32 	%r503, %r125, 23;
	and.b32  	%r504, %r503, 31;
	shf.l.wrap.b32 	%r776, %r777, %r776, %r504;
	and.b32  	%r505, %r503, 224;
	add.s32 	%r506, %r505, -128;
	shr.u32 	%r507, %r506, 5;
	mul.wide.u32 	%rd233, %r507, 4;
	sub.s64 	%rd234, %rd1, %rd233;
	ld.local.u32 	%r508, [%rd234+16];
	shf.l.wrap.b32 	%r777, %r508, %r777, %r504;
$L__BB1_78:
	shr.u32 	%r509, %r776, 30;
	shf.l.wrap.b32 	%r510, %r777, %r776, 2;
	shl.b32 	%r511, %r777, 2;
	shr.u32 	%r512, %r510, 31;
	add.s32 	%r513, %r512, %r509;
	neg.s32 	%r514, %r513;
	setp.lt.s32 	%p77, %r125, 0;
	selp.b32 	%r778, %r514, %r513, %p77;
	xor.b32  	%r515, %r510, %r125;
	shr.s32 	%r516, %r510, 31;
	xor.b32  	%r517, %r516, %r510;
	xor.b32  	%r518, %r516, %r511;
	cvt.u64.u32 	%rd235, %r517;
	shl.b64 	%rd236, %rd235, 32;
	cvt.u64.u32 	%rd237, %r518;
	or.b64  	%rd238, %rd236, %rd237;
	cvt.rn.f64.s64 	%fd37, %rd238;
	mul.f64 	%fd38, %fd37, 0d3BF921FB54442D19;
	cvt.rn.f32.f64 	%f247, %fd38;
	neg.f32 	%f248, %f247;
	setp.lt.s32 	%p78, %r515, 0;
	selp.f32 	%f384, %f248, %f247, %p78;
	bra.uni 	$L__BB1_80;
$L__BB1_79:
	mov.f32 	%f249, 0f00000000;
	mul.rn.f32 	%f384, %f39, %f249;
	mov.b32 	%r778, 0;
$L__BB1_80:
	mul.rn.f32 	%f251, %f384, %f384;
	and.b32  	%r520, %r778, 1;
	setp.eq.b32 	%p79, %r520, 1;
	selp.f32 	%f252, 0f3F800000, %f384, %p79;
	fma.rn.f32 	%f253, %f251, %f252, 0f00000000;
	fma.rn.f32 	%f254, %f251, 0f37CBAC00, 0fBAB607ED;
	selp.f32 	%f255, %f254, 0fB94D4153, %p79;
	selp.f32 	%f256, 0f3D2AAABB, 0f3C0885E4, %p79;
	fma.rn.f32 	%f257, %f255, %f251, %f256;
	selp.f32 	%f258, 0fBEFFFFFF, 0fBE2AAAA8, %p79;
	fma.rn.f32 	%f259, %f257, %f251, %f258;
	fma.rn.f32 	%f260, %f259, %f253, %f252;
	and.b32  	%r521, %r778, 2;
	setp.eq.s32 	%p80, %r521, 0;
	mov.f32 	%f261, 0f00000000;
	sub.f32 	%f262, %f261, %f260;
	selp.f32 	%f263, %f260, %f262, %p80;
	neg.f32 	%f250, %f263;
	// begin inline asm
	{  cvt.rn.f16.f32 %rs94, %f250;}

	// end inline asm
	add.s64 	%rd74, %rd60, %rd31;
	ld.global.u16 	%rs96, [%rd74];
	add.s64 	%rd75, %rd61, %rd31;
	ld.global.u16 	%rs99, [%rd75];
	// begin inline asm
	{mul.f16 %rs95,%rs96,%rs93;
}
	// end inline asm
	// begin inline asm
	{mul.f16 %rs98,%rs99,%rs94;
}
	// end inline asm
	// begin inline asm
	{sub.f16 %rs101,%rs95,%rs98;
}
	// end inline asm
	st.shared.u16 	[%r46+8], %rs101;
	// begin inline asm
	{mul.f16 %rs104,%rs99,%rs93;
}
	// end inline asm
	// begin inline asm
	{fma.rn.f16 %rs107,%rs96,%rs94,%rs104;
}
	// end inline asm
	st.shared.u16 	[%r46+520], %rs107;
	add.s32 	%r522, %r18, 5;
	cvt.rn.f64.s32 	%fd39, %r522;
	mul.f64 	%fd40, %fd1, %fd39;
	div.rn.f64 	%fd41, %fd40, %fd2;
	cvt.rn.f32.f64 	%f49, %fd41;
	mul.f32 	%f264, %f49, 0f3F22F983;
	cvt.rni.s32.f32 	%r786, %f264;
	cvt.rn.f32.s32 	%f265, %r786;
	fma.rn.f32 	%f266, %f265, 0fBFC90FDA, %f49;
	fma.rn.f32 	%f267, %f265, 0fB3A22168, %f266;
	fma.rn.f32 	%f386, %f265, 0fA7C234C5, %f267;
	abs.f32 	%f51, %f49;
	setp.ltu.f32 	%p81, %f51, 0f47CE4780;
	mov.u32 	%r782, %r786;
	mov.f32 	%f385, %f386;
	@%p81 bra 	$L__BB1_88;
	setp.eq.f32 	%p82, %f51, 0f7F800000;
	@%p82 bra 	$L__BB1_87;
	mov.b64 	%rd358, 0;
	mov.b32 	%r779, 0;
	mov.u64 	%rd356, __cudart_i2opi_f;
	mov.b32 	%r525, %f49;
	shl.b32 	%r526, %r525, 8;
	or.b32  	%r527, %r526, -2147483648;
	mov.u64 	%rd357, %rd2;
$L__BB1_83:
	.pragma "nounroll";
	ld.global.nc.u32 	%r524, [%rd356];
	mad.wide.u32 	%rd241, %r524, %r527, %rd358;
	shr.u64 	%rd358, %rd241, 32;
	st.local.u32 	[%rd357], %rd241;
	add.s32 	%r779, %r779, 1;
	add.s64 	%rd357, %rd357, 4;
	add.s64 	%rd356, %rd356, 4;
	setp.ne.s32 	%p83, %r779, 6;
	@%p83 bra 	$L__BB1_83;
	mov.b32 	%r528, %f49;
	shr.u32 	%r529, %r528, 23;
	st.local.u32 	[%rd2+24], %rd358;
	and.b32  	%r530, %r529, 31;
	and.b32  	%r531, %r529, 224;
	add.s32 	%r532, %r531, -128;
	shr.u32 	%r533, %r532, 5;
	mul.wide.u32 	%rd242, %r533, 4;
	sub.s64 	%rd243, %rd2, %rd242;
	ld.local.u32 	%r780, [%rd243+24];
	ld.local.u32 	%r781, [%rd243+20];
	setp.eq.s32 	%p84, %r530, 0;
	@%p84 bra 	$L__BB1_86;
	mov.b32 	%r534, %f49;
	shr.u32 	%r535, %r534, 23;
	and.b32  	%r536, %r535, 31;
	shf.l.wrap.b32 	%r780, %r781, %r780, %r536;
	and.b32  	%r537, %r535, 224;
	add.s32 	%r538, %r537, -128;
	shr.u32 	%r539, %r538, 5;
	mul.wide.u32 	%rd244, %r539, 4;
	sub.s64 	%rd245, %rd2, %rd244;
	ld.local.u32 	%r540, [%rd245+16];
	shf.l.wrap.b32 	%r781, %r540, %r781, %r536;
$L__BB1_86:
	shr.u32 	%r541, %r780, 30;
	shf.l.wrap.b32 	%r542, %r781, %r780, 2;
	shl.b32 	%r543, %r781, 2;
	shr.u32 	%r544, %r542, 31;
	add.s32 	%r545, %r544, %r541;
	neg.s32 	%r546, %r545;
	mov.b32 	%r547, %f49;
	setp.lt.s32 	%p85, %r547, 0;
	selp.b32 	%r782, %r546, %r545, %p85;
	xor.b32  	%r548, %r542, %r547;
	shr.s32 	%r549, %r542, 31;
	xor.b32  	%r550, %r549, %r542;
	xor.b32  	%r551, %r549, %r543;
	cvt.u64.u32 	%rd246, %r550;
	shl.b64 	%rd247, %rd246, 32;
	cvt.u64.u32 	%rd248, %r551;
	or.b64  	%rd249, %rd247, %rd248;
	cvt.rn.f64.s64 	%fd42, %rd249;
	mul.f64 	%fd43, %fd42, 0d3BF921FB54442D19;
	cvt.rn.f32.f64 	%f268, %fd43;
	neg.f32 	%f269, %f268;
	setp.lt.s32 	%p86, %r548, 0;
	selp.f32 	%f385, %f269, %f268, %p86;
	bra.uni 	$L__BB1_88;
$L__BB1_87:
	mov.f32 	%f270, 0f00000000;
	mul.rn.f32 	%f385, %f49, %f270;
	mov.b32 	%r782, 0;
$L__BB1_88:
	abs.f32 	%f55, %f49;
	setp.ltu.f32 	%p87, %f55, 0f47CE4780;
	add.s32 	%r553, %r782, 1;
	mul.rn.f32 	%f272, %f385, %f385;
	and.b32  	%r554, %r782, 1;
	setp.eq.b32 	%p88, %r554, 1;
	selp.f32 	%f273, %f385, 0f3F800000, %p88;
	fma.rn.f32 	%f274, %f272, %f273, 0f00000000;
	fma.rn.f32 	%f275, %f272, 0f37CBAC00, 0fBAB607ED;
	selp.f32 	%f276, 0fB94D4153, %f275, %p88;
	selp.f32 	%f277, 0f3C0885E4, 0f3D2AAABB, %p88;
	fma.rn.f32 	%f278, %f276, %f272, %f277;
	selp.f32 	%f279, 0fBE2AAAA8, 0fBEFFFFFF, %p88;
	fma.rn.f32 	%f280, %f278, %f272, %f279;
	fma.rn.f32 	%f281, %f280, %f274, %f273;
	and.b32  	%r555, %r553, 2;
	setp.eq.s32 	%p89, %r555, 0;
	mov.f32 	%f282, 0f00000000;
	sub.f32 	%f283, %f282, %f281;
	selp.f32 	%f271, %f281, %f283, %p89;
	// begin inline asm
	{  cvt.rn.f16.f32 %rs111, %f271;}

	// end inline asm
	@%p87 bra 	$L__BB1_96;
	setp.eq.f32 	%p90, %f55, 0f7F800000;
	@%p90 bra 	$L__BB1_95;
	mov.b32 	%r147, %f49;
	mov.b64 	%rd361, 0;
	mov.b32 	%r783, 0;
	mov.u64 	%rd359, __cudart_i2opi_f;
	shl.b32 	%r558, %r147, 8;
	or.b32  	%r559, %r558, -2147483648;
	mov.u64 	%rd360, %rd1;
$L__BB1_91:
	.pragma "nounroll";
	ld.global.nc.u32 	%r557, [%rd359];
	mad.wide.u32 	%rd252, %r557, %r559, %rd361;
	shr.u64 	%rd361, %rd252, 32;
	st.local.u32 	[%rd360], %rd252;
	add.s32 	%r783, %r783, 1;
	add.s64 	%rd360, %rd360, 4;
	add.s64 	%rd359, %rd359, 4;
	setp.ne.s32 	%p91, %r783, 6;
	@%p91 bra 	$L__BB1_91;
	shr.u32 	%r560, %r147, 23;
	st.local.u32 	[%rd1+24], %rd361;
	and.b32  	%r561, %r560, 31;
	and.b32  	%r562, %r560, 224;
	add.s32 	%r563, %r562, -128;
	shr.u32 	%r564, %r563, 5;
	mul.wide.u32 	%rd253, %r564, 4;
	sub.s64 	%rd254, %rd1, %rd253;
	ld.local.u32 	%r784, [%rd254+24];
	ld.local.u32 	%r785, [%rd254+20];
	setp.eq.s32 	%p92, %r561, 0;
	@%p92 bra 	$L__BB1_94;
	shr.u32 	%r565, %r147, 23;
	and.b32  	%r566, %r565, 31;
	shf.l.wrap.b32 	%r784, %r785, %r784, %r566;
	and.b32  	%r567, %r565, 224;
	add.s32 	%r568, %r567, -128;
	shr.u32 	%r569, %r568, 5;
	mul.wide.u32 	%rd255, %r569, 4;
	sub.s64 	%rd256, %rd1, %rd255;
	ld.local.u32 	%r570, [%rd256+16];
	shf.l.wrap.b32 	%r785, %r570, %r785, %r566;
$L__BB1_94:
	shr.u32 	%r571, %r784, 30;
	shf.l.wrap.b32 	%r572, %r785, %r784, 2;
	shl.b32 	%r573, %r785, 2;
	shr.u32 	%r574, %r572, 31;
	add.s32 	%r575, %r574, %r571;
	neg.s32 	%r576, %r575;
	setp.lt.s32 	%p93, %r147, 0;
	selp.b32 	%r786, %r576, %r575, %p93;
	xor.b32  	%r577, %r572, %r147;
	shr.s32 	%r578, %r572, 31;
	xor.b32  	%r579, %r578, %r572;
	xor.b32  	%r580, %r578, %r573;
	cvt.u64.u32 	%rd257, %r579;
	shl.b64 	%rd258, %rd257, 32;
	cvt.u64.u32 	%rd259, %r580;
	or.b64  	%rd260, %rd258, %rd259;
	cvt.rn.f64.s64 	%fd44, %rd260;
	mul.f64 	%fd45, %fd44, 0d3BF921FB54442D19;
	cvt.rn.f32.f64 	%f284, %fd45;
	neg.f32 	%f285, %f284;
	setp.lt.s32 	%p94, %r577, 0;
	selp.f32 	%f386, %f285, %f284, %p94;
	bra.uni 	$L__BB1_96;
$L__BB1_95:
	mov.f32 	%f286, 0f00000000;
	mul.rn.f32 	%f386, %f49, %f286;
	mov.b32 	%r786, 0;
$L__BB1_96:
	mul.rn.f32 	%f288, %f386, %f386;
	and.b32  	%r582, %r786, 1;
	setp.eq.b32 	%p95, %r582, 1;
	selp.f32 	%f289, 0f3F800000, %f386, %p95;
	fma.rn.f32 	%f290, %f288, %f289, 0f00000000;
	fma.rn.f32 	%f291, %f288, 0f37CBAC00, 0fBAB607ED;
	selp.f32 	%f292, %f291, 0fB94D4153, %p95;
	selp.f32 	%f293, 0f3D2AAABB, 0f3C0885E4, %p95;
	fma.rn.f32 	%f294, %f292, %f288, %f293;
	selp.f32 	%f295, 0fBEFFFFFF, 0fBE2AAAA8, %p95;
	fma.rn.f32 	%f296, %f294, %f288, %f295;
	fma.rn.f32 	%f297, %f296, %f290, %f289;
	and.b32  	%r583, %r786, 2;
	setp.eq.s32 	%p96, %r583, 0;
	mov.f32 	%f298, 0f00000000;
	sub.f32 	%f299, %f298, %f297;
	selp.f32 	%f300, %f297, %f299, %p96;
	neg.f32 	%f287, %f300;
	// begin inline asm
	{  cvt.rn.f16.f32 %rs112, %f287;}

	// end inline asm
	add.s64 	%rd88, %rd74, %rd31;
	ld.global.u16 	%rs114, [%rd88];
	add.s64 	%rd89, %rd75, %rd31;
	ld.global.u16 	%rs117, [%rd89];
	// begin inline asm
	{mul.f16 %rs113,%rs114,%rs111;
}
	// end inline asm
	// begin inline asm
	{mul.f16 %rs116,%rs117,%rs112;
}
	// end inline asm
	// begin inline asm
	{sub.f16 %rs119,%rs113,%rs116;
}
	// end inline asm
	st.shared.u16 	[%r46+10], %rs119;
	// begin inline asm
	{mul.f16 %rs122,%rs117,%rs111;
}
	// end inline asm
	// begin inline asm
	{fma.rn.f16 %rs125,%rs114,%rs112,%rs122;
}
	// end inline asm
	st.shared.u16 	[%r46+522], %rs125;
	add.s32 	%r584, %r18, 6;
	cvt.rn.f64.s32 	%fd46, %r584;
	mul.f64 	%fd47, %fd1, %fd46;
	div.rn.f64 	%fd48, %fd47, %fd2;
	cvt.rn.f32.f64 	%f59, %fd48;
	mul.f32 	%f301, %f59, 0f3F22F983;
	cvt.rni.s32.f32 	%r794, %f301;
	cvt.rn.f32.s32 	%f302, %r794;
	fma.rn.f32 	%f303, %f302, 0fBFC90FDA, %f59;
	fma.rn.f32 	%f304, %f302, 0fB3A22168, %f303;
	fma.rn.f32 	%f388, %f302, 0fA7C234C5, %f304;
	abs.f32 	%f61, %f59;
	setp.ltu.f32 	%p97, %f61, 0f47CE4780;
	mov.u32 	%r790, %r794;
	mov.f32 	%f387, %f388;
	@%p97 bra 	$L__BB1_104;
	setp.eq.f32 	%p98, %f61, 0f7F800000;
	@%p98 bra 	$L__BB1_103;
	mov.b64 	%rd364, 0;
	mov.b32 	%r787, 0;
	mov.u64 	%rd362, __cudart_i2opi_f;
	mov.b32 	%r587, %f59;
	shl.b32 	%r588, %r587, 8;
	or.b32  	%r589, %r588, -2147483648;
	mov.u64 	%rd363, %rd2;
$L__BB1_99:
	.pragma "nounroll";
	ld.global.nc.u32 	%r586, [%rd362];
	mad.wide.u32 	%rd263, %r586, %r589, %rd364;
	shr.u64 	%rd364, %rd263, 32;
	st.local.u32 	[%rd363], %rd263;
	add.s32 	%r787, %r787, 1;
	add.s64 	%rd363, %rd363, 4;
	add.s64 	%rd362, %rd362, 4;
	setp.ne.s32 	%p99, %r787, 6;
	@%p99 bra 	$L__BB1_99;
	mov.b32 	%r590, %f59;
	shr.u32 	%r591, %r590, 23;
	st.local.u32 	[%rd2+24], %rd364;
	and.b32  	%r592, %r591, 31;
	and.b32  	%r593, %r591, 224;
	add.s32 	%r594, %r593, -128;
	shr.u32 	%r595, %r594, 5;
	mul.wide.u32 	%rd264, %r595, 4;
	sub.s64 	%rd265, %rd2, %rd264;
	ld.local.u32 	%r788, [%rd265+24];
	ld.local.u32 	%r789, [%rd265+20];
	setp.eq.s32 	%p100, %r592, 0;
	@%p100 bra 	$L__BB1_102;
	mov.b32 	%r596, %f59;
	shr.u32 	%r597, %r596, 23;
	and.b32  	%r598, %r597, 31;
	shf.l.wrap.b32 	%r788, %r789, %r788, %r598;
	and.b32  	%r599, %r597, 224;
	add.s32 	%r600, %r599, -128;
	shr.u32 	%r601, %r600, 5;
	mul.wide.u32 	%rd266, %r601, 4;
	sub.s64 	%rd267, %rd2, %rd266;
	ld.local.u32 	%r602, [%rd267+16];
	shf.l.wrap.b32 	%r789, %r602, %r789, %r598;
$L__BB1_102:
	shr.u32 	%r603, %r788, 30;
	shf.l.wrap.b32 	%r604, %r789, %r788, 2;
	shl.b32 	%r605, %r789, 2;
	shr.u32 	%r606, %r604, 31;
	add.s32 	%r607, %r606, %r603;
	neg.s32 	%r608, %r607;
	mov.b32 	%r609, %f59;
	setp.lt.s32 	%p101, %r609, 0;
	selp.b32 	%r790, %r608, %r607, %p101;
	xor.b32  	%r610, %r604, %r609;
	shr.s32 	%r611, %r604, 31;
	xor.b32  	%r612, %r611, %r604;
	xor.b32  	%r613, %r611, %r605;
	cvt.u64.u32 	%rd268, %r612;
	shl.b64 	%rd269, %rd268, 32;
	cvt.u64.u32 	%rd270, %r613;
	or.b64  	%rd271, %rd269, %rd270;
	cvt.rn.f64.s64 	%fd49, %rd271;
	mul.f64 	%fd50, %fd49, 0d3BF921FB54442D19;
	cvt.rn.f32.f64 	%f305, %fd50;
	neg.f32 	%f306, %f305;
	setp.lt.s32 	%p102, %r610, 0;
	selp.f32 	%f387, %f306, %f305, %p102;
	bra.uni 	$L__BB1_104;
$L__BB1_103:
	mov.f32 	%f307, 0f00000000;
	mul.rn.f32 	%f387, %f59, %f307;
	mov.b32 	%r790, 0;
$L__BB1_104:
	abs.f32 	%f65, %f59;
	setp.ltu.f32 	%p103, %f65, 0f47CE4780;
	add.s32 	%r615, %r790, 1;
	mul.rn.f32 	%f309, %f387, %f387;
	and.b32  	%r616, %r790, 1;
	setp.eq.b32 	%p104, %r616, 1;
	selp.f32 	%f310, %f387, 0f3F800000, %p104;
	fma.rn.f32 	%f311, %f309, %f310, 0f00000000;
	fma.rn.f32 	%f312, %f309, 0f37CBAC00, 0fBAB607ED;
	selp.f32 	%f313, 0fB94D4153, %f312, %p104;
	selp.f32 	%f314, 0f3C0885E4, 0f3D2AAABB, %p104;
	fma.rn.f32 	%f315, %f313, %f309, %f314;
	selp.f32 	%f316, 0fBE2AAAA8, 0fBEFFFFFF, %p104;
	fma.rn.f32 	%f317, %f315, %f309, %f316;
	fma.rn.f32 	%f318, %f317, %f311, %f310;
	and.b32  	%r617, %r615, 2;
	setp.eq.s32 	%p105, %r617, 0;
	mov.f32 	%f319, 0f00000000;
	sub.f32 	%f320, %f319, %f318;
	selp.f32 	%f308, %f318, %f320, %p105;
	// begin inline asm
	{  cvt.rn.f16.f32 %rs129, %f308;}

	// end inline asm
	@%p103 bra 	$L__BB1_112;
	setp.eq.f32 	%p106, %f65, 0f7F800000;
	@%p106 bra 	$L__BB1_111;
	mov.b32 	%r169, %f59;
	mov.b64 	%rd367, 0;
	mov.b32 	%r791, 0;
	mov.u64 	%rd365, __cudart_i2opi_f;
	shl.b32 	%r620, %r169, 8;
	or.b32  	%r621, %r620, -2147483648;
	mov.u64 	%rd366, %rd1;
$L__BB1_107:
	.pragma "nounroll";
	ld.global.nc.u32 	%r619, [%rd365];
	mad.wide.u32 	%rd274, %r619, %r621, %rd367;
	shr.u64 	%rd367, %rd274, 32;
	st.local.u32 	[%rd366], %rd274;
	add.s32 	%r791, %r791, 1;
	add.s64 	%rd366, %rd366, 4;
	add.s64 	%rd365, %rd365, 4;
	setp.ne.s32 	%p107, %r791, 6;
	@%p107 bra 	$L__BB1_107;
	shr.u32 	%r622, %r169, 23;
	st.local.u32 	[%rd1+24], %rd367;
	and.b32  	%r623, %r622, 31;
	and.b32  	%r624, %r622, 224;
	add.s32 	%r625, %r624, -128;
	shr.u32 	%r626, %r625, 5;
	mul.wide.u32 	%rd275, %r626, 4;
	sub.s64 	%rd276, %rd1, %rd275;
	ld.local.u32 	%r792, [%rd276+24];
	ld.local.u32 	%r793, [%rd276+20];
	setp.eq.s32 	%p108, %r623, 0;
	@%p108 bra 	$L__BB1_110;
	shr.u32 	%r627, %r169, 23;
	and.b32  	%r628, %r627, 31;
	shf.l.wrap.b32 	%r792, %r793, %r792, %r628;
	and.b32  	%r629, %r627, 224;
	add.s32 	%r630, %r629, -128;
	shr.u32 	%r631, %r630, 5;
	mul.wide.u32 	%rd277, %r631, 4;
	sub.s64 	%rd278, %rd1, %rd277;
	ld.local.u32 	%r632, [%rd278+16];
	shf.l.wrap.b32 	%r793, %r632, %r793, %r628;
$L__BB1_110:
	shr.u32 	%r633, %r792, 30;
	shf.l.wrap.b32 	%r634, %r793, %r792, 2;
	shl.b32 	%r635, %r793, 2;
	shr.u32 	%r636, %r634, 31;
	add.s32 	%r637, %r636, %r633;
	neg.s32 	%r638, %r637;
	setp.lt.s32 	%p109, %r169, 0;
	selp.b32 	%r794, %r638, %r637, %p109;
	xor.b32  	%r639, %r634, %r169;
	shr.s32 	%r640, %r634, 31;
	xor.b32  	%r641, %r640, %r634;
	xor.b32  	%r642, %r640, %r635;
	cvt.u64.u32 	%rd279, %r641;
	shl.b64 	%rd280, %rd279, 32;
	cvt.u64.u32 	%rd281, %r642;
	or.b64  	%rd282, %rd280, %rd281;
	cvt.rn.f64.s64 	%fd51, %rd282;
	mul.f64 	%fd52, %fd51, 0d3BF921FB54442D19;
	cvt.rn.f32.f64 	%f321, %fd52;
	neg.f32 	%f322, %f321;
	setp.lt.s32 	%p110, %r639, 0;
	selp.f32 	%f388, %f322, %f321, %p110;
	bra.uni 	$L__BB1_112;
$L__BB1_111:
	mov.f32 	%f323, 0f00000000;
	mul.rn.f32 	%f388, %f59, %f323;
	mov.b32 	%r794, 0;
$L__BB1_112:
	mul.rn.f32 	%f325, %f388, %f388;
	and.b32  	%r644, %r794, 1;
	setp.eq.b32 	%p111, %r644, 1;
	selp.f32 	%f326, 0f3F800000, %f388, %p111;
	fma.rn.f32 	%f327, %f325, %f326, 0f00000000;
	fma.rn.f32 	%f328, %f325, 0f37CBAC00, 0fBAB607ED;
	selp.f32 	%f329, %f328, 0fB94D4153, %p111;
	selp.f32 	%f330, 0f3D2AAABB, 0f3C0885E4, %p111;
	fma.rn.f32 	%f331, %f329, %f325, %f330;
	selp.f32 	%f332, 0fBEFFFFFF, 0fBE2AAAA8, %p111;
	fma.rn.f32 	%f333, %f331, %f325, %f332;
	fma.rn.f32 	%f334, %f333, %f327, %f326;
	and.b32  	%r645, %r794, 2;
	setp.eq.s32 	%p112, %r645, 0;
	mov.f32 	%f335, 0f00000000;
	sub.f32 	%f336, %f335, %f334;
	selp.f32 	%f337, %f334, %f336, %p112;
	neg.f32 	%f324, %f337;
	// begin inline asm
	{  cvt.rn.f16.f32 %rs130, %f324;}

	// end inline asm
	add.s64 	%rd102, %rd88, %rd31;
	ld.global.u16 	%rs132, [%rd102];
	add.s64 	%rd103, %rd89, %rd31;
	ld.global.u16 	%rs135, [%rd103];
	// begin inline asm
	{mul.f16 %rs131,%rs132,%rs129;
}
	// end inline asm
	// begin inline asm
	{mul.f16 %rs134,%rs135,%rs130;
}
	// end inline asm
	// begin inline asm
	{sub.f16 %rs137,%rs131,%rs134;
}
	// end inline asm
	st.shared.u16 	[%r46+12], %rs137;
	// begin inline asm
	{mul.f16 %rs140,%rs135,%rs129;
}
	// end inline asm
	// begin inline asm
	{fma.rn.f16 %rs143,%rs132,%rs130,%rs140;
}
	// end inline asm
	st.shared.u16 	[%r46+524], %rs143;
	add.s32 	%r646, %r18, 7;
	cvt.rn.f64.s32 	%fd53, %r646;
	mul.f64 	%fd54, %fd1, %fd53;
	div.rn.f64 	%fd55, %fd54, %fd2;
	cvt.rn.f32.f64 	%f69, %fd55;
	mul.f32 	%f338, %f69, 0f3F22F983;
	cvt.rni.s32.f32 	%r802, %f338;
	cvt.rn.f32.s32 	%f339, %r802;
	fma.rn.f32 	%f340, %f339, 0fBFC90FDA, %f69;
	fma.rn.f32 	%f341, %f339, 0fB3A22168, %f340;
	fma.rn.f32 	%f390, %f339, 0fA7C234C5, %f341;
	abs.f32 	%f71, %f69;
	setp.ltu.f32 	%p113, %f71, 0f47CE4780;
	mov.u32 	%r798, %r802;
	mov.f32 	%f389, %f390;
	@%p113 bra 	$L__BB1_120;
	setp.eq.f32 	%p114, %f71, 0f7F800000;
	@%p114 bra 	$L__BB1_119;
	mov.b64 	%rd370, 0;
	mov.b32 	%r795, 0;
	mov.u64 	%rd368, __cudart_i2opi_f;
	mov.b32 	%r182, %f69;
	shl.b32 	%r649, %r182, 8;
	or.b32  	%r650, %r649, -2147483648;
	mov.u64 	%rd369, %rd2;
$L__BB1_115:
	.pragma "nounroll";
	ld.global.nc.u32 	%r648, [%rd368];
	mad.wide.u32 	%rd285, %r648, %r650, %rd370;
	shr.u64 	%rd370, %rd285, 32;
	st.local.u32 	[%rd369], %rd285;
	add.s32 	%r795, %r795, 1;
	add.s64 	%rd369, %rd369, 4;
	add.s64 	%rd368, %rd368, 4;
	setp.ne.s32 	%p115, %r795, 6;
	@%p115 bra 	$L__BB1_115;
	shr.u32 	%r651, %r182, 23;
	st.local.u32 	[%rd2+24], %rd370;
	and.b32  	%r184, %r651, 31;
	and.b32  	%r652, %r651, 224;
	add.s32 	%r653, %r652, -128;
	shr.u32 	%r654, %r653, 5;
	mul.wide.u32 	%rd286, %r654, 4;
	sub.s64 	%rd110, %rd2, %rd286;
	ld.local.u32 	%r796, [%rd110+24];
	ld.local.u32 	%r797, [%rd110+20];
	setp.eq.s32 	%p116, %r184, 0;
	@%p116 bra 	$L__BB1_118;
	shf.l.wrap.b32 	%r796, %r797, %r796, %r184;
	ld.local.u32 	%r655, [%rd110+16];
	shf.l.wrap.b32 	%r797, %r655, %r797, %r184;
$L__BB1_118:
	shr.u32 	%r656, %r796, 30;
	shf.l.wrap.b32 	%r657, %r797, %r796, 2;
	shl.b32 	%r658, %r797, 2;
	shr.u32 	%r659, %r657, 31;
	add.s32 	%r660, %r659, %r656;
	neg.s32 	%r661, %r660;
	setp.lt.s32 	%p117, %r182, 0;
	selp.b32 	%r798, %r661, %r660, %p117;
	xor.b32  	%r662, %r657, %r182;
	shr.s32 	%r663, %r657, 31;
	xor.b32  	%r664, %r663, %r657;
	xor.b32  	%r665, %r663, %r658;
	cvt.u64.u32 	%rd287, %r664;
	shl.b64 	%rd288, %rd287, 32;
	cvt.u64.u32 	%rd289, %r665;
	or.b64  	%rd290, %rd288, %rd289;
	cvt.rn.f64.s64 	%fd56, %rd290;
	mul.f64 	%fd57, %fd56, 0d3BF921FB54442D19;
	cvt.rn.f32.f64 	%f342, %fd57;
	neg.f32 	%f343, %f342;
	setp.lt.s32 	%p118, %r662, 0;
	selp.f32 	%f389, %f343, %f342, %p118;
	bra.uni 	$L__BB1_120;
$L__BB1_119:
	mov.f32 	%f344, 0f00000000;
	mul.rn.f32 	%f389, %f69, %f344;
	mov.b32 	%r798, 0;
$L__BB1_120:
	add.s32 	%r667, %r798, 1;
	mul.rn.f32 	%f346, %f389, %f389;
	and.b32  	%r668, %r798, 1;
	setp.eq.b32 	%p120, %r668, 1;
	selp.f32 	%f347, %f389, 0f3F800000, %p120;
	fma.rn.f32 	%f348, %f346, %f347, 0f00000000;
	fma.rn.f32 	%f349, %f346, 0f37CBAC00, 0fBAB607ED;
	selp.f32 	%f350, 0fB94D4153, %f349, %p120;
	selp.f32 	%f351, 0f3C0885E4, 0f3D2AAABB, %p120;
	fma.rn.f32 	%f352, %f350, %f346, %f351;
	selp.f32 	%f353, 0fBE2AAAA8, 0fBEFFFFFF, %p120;
	fma.rn.f32 	%f354, %f352, %f346, %f353;
	fma.rn.f32 	%f355, %f354, %f348, %f347;
	and.b32  	%r669, %r667, 2;
	setp.eq.s32 	%p121, %r669, 0;
	mov.f32 	%f356, 0f00000000;
	sub.f32 	%f357, %f356, %f355;
	selp.f32 	%f345, %f355, %f357, %p121;
	// begin inline asm
	{  cvt.rn.f16.f32 %rs147, %f345;}

	// end inline asm
	@%p113 bra 	$L__BB1_128;
	setp.eq.f32 	%p122, %f71, 0f7F800000;
	@%p122 bra 	$L__BB1_127;
	mov.b32 	%r193, %f69;
	shl.b32 	%r671, %r193, 8;
	or.b32  	%r194, %r671, -2147483648;
	mov.b64 	%rd373, 0;
	mov.b32 	%r799, 0;
	mov.u64 	%rd371, __cudart_i2opi_f;
	mov.u64 	%rd372, %rd1;
$L__BB1_123:
	.pragma "nounroll";
	ld.global.nc.u32 	%r672, [%rd371];
	mad.wide.u32 	%rd293, %r672, %r194, %rd373;
	shr.u64 	%rd373, %rd293, 32;
	st.local.u32 	[%rd372], %rd293;
	add.s32 	%r799, %r799, 1;
	add.s64 	%rd372, %rd372, 4;
	add.s64 	%rd371, %rd371, 4;
	setp.ne.s32 	%p123, %r799, 6;
	@%p123 bra 	$L__BB1_123;
	shr.u32 	%r673, %r193, 23;
	st.local.u32 	[%rd1+24], %rd373;
	and.b32  	%r197, %r673, 31;
	and.b32  	%r674, %r673, 224;
	add.s32 	%r675, %r674, -128;
	shr.u32 	%r676, %r675, 5;
	mul.wide.u32 	%rd294, %r676, 4;
	sub.s64 	%rd117, %rd1, %rd294;
	ld.local.u32 	%r800, [%rd117+24];
	ld.local.u32 	%r801, [%rd117+20];
	setp.eq.s32 	%p124, %r197, 0;
	@%p124 bra 	$L__BB1_126;
	shf.l.wrap.b32 	%r800, %r801, %r800, %r197;
	ld.local.u32 	%r677, [%rd117+16];
	shf.l.wrap.b32 	%r801, %r677, %r801, %r197;
$L__BB1_126:
	shr.u32 	%r678, %r800, 30;
	shf.l.wrap.b32 	%r679, %r801, %r800, 2;
	shl.b32 	%r680, %r801, 2;
	shr.u32 	%r681, %r679, 31;
	add.s32 	%r682, %r681, %r678;
	neg.s32 	%r683, %r682;
	setp.lt.s32 	%p125, %r193, 0;
	selp.b32 	%r802, %r683, %r682, %p125;
	xor.b32  	%r684, %r679, %r193;
	shr.s32 	%r685, %r679, 31;
	xor.b32  	%r686, %r685, %r679;
	xor.b32  	%r687, %r685, %r680;
	cvt.u64.u32 	%rd295, %r686;
	shl.b64 	%rd296, %rd295, 32;
	cvt.u64.u32 	%rd297, %r687;
	or.b64  	%rd298, %rd296, %rd297;
	cvt.rn.f64.s64 	%fd58, %rd298;
	mul.f64 	%fd59, %fd58, 0d3BF921FB54442D19;
	cvt.rn.f32.f64 	%f358, %fd59;
	neg.f32 	%f359, %f358;
	setp.lt.s32 	%p126, %r684, 0;
	selp.f32 	%f390, %f359, %f358, %p126;
	bra.uni 	$L__BB1_128;
$L__BB1_127:
	mov.f32 	%f360, 0f00000000;
	mul.rn.f32 	%f390, %f69, %f360;
	mov.b32 	%r802, 0;
$L__BB1_128:
	ld.param.u64 	%rd325, [_Z13Radix16KernelP6__halfS0_S0_S0_S0_S0_iii_param_3];
	ld.param.u64 	%rd324, [_Z13Radix16KernelP6__halfS0_S0_S0_S0_S0_iii_param_2];
	add.s32 	%r689, %r17, 512;
	mov.b32 	%r690, {%rs10, %rs10};
	mul.rn.f32 	%f362, %f390, %f390;
	and.b32  	%r691, %r802, 1;
	setp.eq.b32 	%p127, %r691, 1;
	selp.f32 	%f363, 0f3F800000, %f390, %p127;
	fma.rn.f32 	%f364, %f362, %f363, 0f00000000;
	fma.rn.f32 	%f365, %f362, 0f37CBAC00, 0fBAB607ED;
	selp.f32 	%f366, %f365, 0fB94D4153, %p127;
	selp.f32 	%f367, 0f3D2AAABB, 0f3C0885E4, %p127;
	fma.rn.f32 	%f368, %f366, %f362, %f367;
	selp.f32 	%f369, 0fBEFFFFFF, 0fBE2AAAA8, %p127;
	fma.rn.f32 	%f370, %f368, %f362, %f369;
	fma.rn.f32 	%f371, %f370, %f364, %f363;
	and.b32  	%r692, %r802, 2;
	setp.eq.s32 	%p128, %r692, 0;
	mov.f32 	%f372, 0f00000000;
	sub.f32 	%f373, %f372, %f371;
	selp.f32 	%f374, %f371, %f373, %p128;
	neg.f32 	%f361, %f374;
	// begin inline asm
	{  cvt.rn.f16.f32 %rs148, %f361;}

	// end inline asm
	add.s64 	%rd299, %rd102, %rd31;
	ld.global.u16 	%rs150, [%rd299];
	add.s64 	%rd300, %rd103, %rd31;
	ld.global.u16 	%rs153, [%rd300];
	// begin inline asm
	{mul.f16 %rs149,%rs150,%rs147;
}
	// end inline asm
	// begin inline asm
	{mul.f16 %rs152,%rs153,%rs148;
}
	// end inline asm
	// begin inline asm
	{sub.f16 %rs155,%rs149,%rs152;
}
	// end inline asm
	st.shared.u16 	[%r46+14], %rs155;
	// begin inline asm
	{mul.f16 %rs158,%rs153,%rs147;
}
	// end inline asm
	// begin inline asm
	{fma.rn.f16 %rs161,%rs150,%rs148,%rs158;
}
	// end inline asm
	st.shared.u16 	[%r46+526], %rs161;
	mov.b32 	%r693, 16;
	wmma.load.a.sync.aligned.row.m16n16k16.shared.f16 	{%r694, %r695, %r696, %r697, %r698, %r699, %r700, %r701}, [%r17], %r693;
	wmma.load.a.sync.aligned.row.m16n16k16.shared.f16 	{%r702, %r703, %r704, %r705, %r706, %r707, %r708, %r709}, [%r689], %r693;
	wmma.mma.sync.aligned.row.row.m16n16k16.f16.f16 {%r710, %r711, %r712, %r713}, {%r694, %r695, %r696, %r697, %r698, %r699, %r700, %r701}, {%r1, %r2, %r3, %r4, %r5, %r6, %r7, %r8}, {%r690, %r690, %r690, %r690};
	wmma.mma.sync.aligned.row.row.m16n16k16.f16.f16 {%r714, %r715, %r716, %r717}, {%r702, %r703, %r704, %r705, %r706, %r707, %r708, %r709}, {%r9, %r10, %r11, %r12, %r13, %r14, %r15, %r16}, {%r690, %r690, %r690, %r690};
	wmma.mma.sync.aligned.row.row.m16n16k16.f16.f16 {%r718, %r719, %r720, %r721}, {%r694, %r695, %r696, %r697, %r698, %r699, %r700, %r701}, {%r9, %r10, %r11, %r12, %r13, %r14, %r15, %r16}, {%r690, %r690, %r690, %r690};
	wmma.mma.sync.aligned.row.row.m16n16k16.f16.f16 {%r722, %r723, %r724, %r725}, {%r702, %r703, %r704, %r705, %r706, %r707, %r708, %r709}, {%r1, %r2, %r3, %r4, %r5, %r6, %r7, %r8}, {%r718, %r719, %r720, %r721};
	wmma.store.d.sync.aligned.row.m16n16k16.shared.f16 	[%r689], {%r722, %r723, %r724, %r725}, %r693;
	mov.b32 	{%rs166, %rs169}, %r710;
	mov.b32 	{%rs167, %rs170}, %r714;
	// begin inline asm
	{sub.f16 %rs165,%rs166,%rs167;
}
	// end inline asm
	// begin inline asm
	{sub.f16 %rs168,%rs169,%rs170;
}
	// end inline asm
	mov.b32 	{%rs172, %rs175}, %r711;
	mov.b32 	{%rs173, %rs176}, %r715;
	// begin inline asm
	{sub.f16 %rs171,%rs172,%rs173;
}
	// end inline asm
	// begin inline asm
	{sub.f16 %rs174,%rs175,%rs176;
}
	// end inline asm
	mov.b32 	{%rs178, %rs181}, %r712;
	mov.b32 	{%rs179, %rs182}, %r716;
	// begin inline asm
	{sub.f16 %rs177,%rs178,%rs179;
}
	// end inline asm
	// begin inline asm
	{sub.f16 %rs180,%rs181,%rs182;
}
	// end inline asm
	mov.b32 	{%rs184, %rs187}, %r713;
	mov.b32 	{%rs185, %rs188}, %r717;
	// begin inline asm
	{sub.f16 %rs183,%rs184,%rs185;
}
	// end inline asm
	// begin inline asm
	{sub.f16 %rs186,%rs187,%rs188;
}
	// end inline asm
	mov.b32 	%r726, {%rs183, %rs186};
	mov.b32 	%r727, {%rs177, %rs180};
	mov.b32 	%r728, {%rs171, %rs174};
	mov.b32 	%r729, {%rs165, %rs168};
	st.shared.v4.b32 	[%r17], {%r729, %r728, %r727, %r726};
	cvta.to.global.u64 	%rd301, %rd324;
	cvta.to.global.u64 	%rd302, %rd325;
	mul.wide.s32 	%rd303, %r20, 2;
	add.s64 	%rd304, %rd301, %rd303;
	ld.shared.v4.b32 	{%r730, %r731, %r732, %r733}, [%r46];
	mov.b32 	{%rs189, %rs190}, %r733;
	mov.b32 	{%rs191, %rs192}, %r732;
	mov.b32 	{%rs193, %rs194}, %r731;
	mov.b32 	{%rs195, %rs196}, %r730;
	st.global.u16 	[%rd304], %rs195;
	add.s64 	%rd305, %rd302, %rd303;
	ld.shared.v4.b32 	{%r734, %r735, %r736, %r737}, [%r46+512];
	mov.b32 	{%rs197, %rs198}, %r737;
	mov.b32 	{%rs199, %rs200}, %r736;
	mov.b32 	{%rs201, %rs202}, %r735;
	mov.b32 	{%rs203, %rs204}, %r734;
	st.global.u16 	[%rd305], %rs203;
	add.s64 	%rd306, %rd304, %rd31;
	st.global.u16 	[%rd306], %rs196;
	add.s64 	%rd307, %rd305, %rd31;
	st.global.u16 	[%rd307], %rs204;
	add.s64 	%rd308, %rd306, %rd31;
	st.global.u16 	[%rd308], %rs193;
	add.s64 	%rd309, %rd307, %rd31;
	st.global.u16 	[%rd309], %rs201;
	add.s64 	%rd310, %rd308, %rd31;
	st.global.u16 	[%rd310], %rs194;
	add.s64 	%rd311, %rd309, %rd31;
	st.global.u16 	[%rd311], %rs202;
	add.s64 	%rd312, %rd310, %rd31;
	st.global.u16 	[%rd312], %rs191;
	add.s64 	%rd313, %rd311, %rd31;
	st.global.u16 	[%rd313], %rs199;
	add.s64 	%rd314, %rd312, %rd31;
	st.global.u16 	[%rd314], %rs192;
	add.s64 	%rd315, %rd313, %rd31;
	st.global.u16 	[%rd315], %rs200;
	add.s64 	%rd316, %rd314, %rd31;
	st.global.u16 	[%rd316], %rs189;
	add.s64 	%rd317, %rd315, %rd31;
	st.global.u16 	[%rd317], %rs197;
	add.s64 	%rd318, %rd316, %rd31;
	st.global.u16 	[%rd318], %rs190;
	add.s64 	%rd319, %rd317, %rd31;
	st.global.u16 	[%rd319], %rs198;
	ret;

}


// ===== COMPILED SASS (sm_100) =====

	.target	sm_100

	.elftype	@"ET_EXEC"


//--------------------- .note.nv.tkinfo           --------------------------
	.section	.note.nv.tkinfo,"",@"SHT_NOTE"
	.sectionflags	@"SHF_NOTE_NV_TKINFO"
	.tkinfo
        /*0018*/ 	.word	0x00000002
        /*0030*/ 	.string	""
        /*0030*/ 	.string	"ptxas"
        /*0030*/ 	.string	"Cuda compilation tools, release 13.0, V13.0.88"
        /*0030*/ 	.string	"Build cuda_13.0.r13.0/compiler.36424714_0"
        /*0030*/ 	.string	"-arch sm_100 -m 64 "



//--------------------- .note.nv.cuinfo           --------------------------
	.section	.note.nv.cuinfo,"",@"SHT_NOTE"
	.sectionflags	@"SHF_NOTE_NV_CUINFO"
        /*0018*/ 	.short	0x0002
        /*001a*/ 	.short	0x0064
        /*001c*/ 	.short	0x0082
	.zero		2


//--------------------- .nv.info                  --------------------------
	.section	.nv.info,"",@"SHT_CUDA_INFO"
	.align	4


	//----- nvinfo : EIATTR_REGCOUNT
	.align		4
        /*0000*/ 	.byte	0x04, 0x2f
        /*0002*/ 	.short	(.L_2 - .L_1)
	.align		4
.L_1:
        /*0004*/ 	.word	index@(_Z22Radix16KernelFirstStepP6__halfS0_S0_S0_S0_S0_)
        /*0008*/ 	.word	0x00000027


	//----- nvinfo : EIATTR_FRAME_SIZE
	.align		4
.L_2:
        /*000c*/ 	.byte	0x04, 0x11
        /*000e*/ 	.short	(.L_4 - .L_3)
	.align		4
.L_3:
        /*0010*/ 	.word	index@(_Z22Radix16KernelFirstStepP6__halfS0_S0_S0_S0_S0_)
        /*0014*/ 	.word	0x00000000


	//----- nvinfo : EIATTR_REGCOUNT
	.align		4
.L_4:
        /*0018*/ 	.byte	0x04, 0x2f
        /*001a*/ 	.short	(.L_6 - .L_5)
	.align		4
.L_5:
        /*001c*/ 	.word	index@(_Z13Radix16KernelP6__halfS0_S0_S0_S0_S0_iii)
        /*0020*/ 	.word	0x0000002a


	//----- nvinfo : EIATTR_FRAME_SIZE
	.align		4
.L_6:
        /*0024*/ 	.byte	0x04, 0x11
        /*0026*/ 	.short	(.L_8 - .L_7)
	.align		4
.L_7:
        /*0028*/ 	.word	index@($__internal_0_$__cuda_sm20_div_rn_f64_full)
        /*002c*/ 	.word	0x00000020


	//----- nvinfo : EIATTR_FRAME_SIZE
	.align		4
.L_8:
        /*0030*/ 	.byte	0x04, 0x11
        /*0032*/ 	.short	(.L_10 - .L_9)
	.align		4
.L_9:
        /*0034*/ 	.word	index@(_Z13Radix16KernelP6__halfS0_S0_S0_S0_S0_iii)
        /*0038*/ 	.word	0x00000020


	//----- nvinfo : EIATTR_MIN_STACK_SIZE
	.align		4
.L_10:
        /*003c*/ 	.byte	0x04, 0x12
        /*003e*/ 	.short	(.L_12 - .L_11)
	.align		4
.L_11:
        /*0040*/ 	.word	index@(_Z13Radix16KernelP6__halfS0_S0_S0_S0_S0_iii)
        /*0044*/ 	.word	0x00000020


	//----- nvinfo : EIATTR_MIN_STACK_SIZE
	.align		4
.L_12:
        /*0048*/ 	.byte	0x04, 0x12
        /*004a*/ 	.short	(.L_14 - .L_13)
	.align		4
.L_13:
        /*004c*/ 	.word	index@(_Z22Radix16KernelFirstStepP6__halfS0_S0_S0_S0_S0_)
        /*0050*/ 	.word	0x00000000
.L_14:


//--------------------- .nv.compat                --------------------------
	.section	.nv.compat,"",@"SHT_CUDA_COMPAT_INFO"
	.align	4
        /*0000*/ 	.byte	0x02, 0x09, 0x00, 0x00, 0x02, 0x02, 0x01, 0x00, 0x02, 0x05, 0x05, 0x00, 0x03, 0x07, 0x01, 0x01
        /*0010*/ 	.byte	0x02, 0x03, 0x00, 0x00, 0x02, 0x06, 0x01, 0x00, 0x04, 0x0b, 0x08, 0x00, 0x01, 0x00, 0x00, 0x00
        /*0020*/ 	.byte	0x00, 0x00, 0x00, 0x00


//--------------------- .nv.info._Z13Radix16KernelP6__halfS0_S0_S0_S0_S0_iii --------------------------
	.section	.nv.info._Z13Radix16KernelP6__halfS0_S0_S0_S0_S0_iii,"",@"SHT_CUDA_INFO"
	.sectionflags	@""
	.align	4


	//----- nvinfo : EIATTR_CUDA_API_VERSION
	.align		4
        /*0000*/ 	.byte	0x04, 0x37
        /*0002*/ 	.short	(.L_16 - .L_15)
.L_15:
        /*0004*/ 	.word	0x00000082


	//----- nvinfo : EIATTR_KPARAM_INFO
	.align		4
.L_16:
        /*0008*/ 	.byte	0x04, 0x17
        /*000a*/ 	.short	(.L_18 - .L_17)
.L_17:
        /*000c*/ 	.word	0x00000000
        /*0010*/ 	.short	0x0008
        /*0012*/ 	.short	0x0038
        /*0014*/ 	.byte	0x00, 0xf0, 0x11, 0x00


	//----- nvinfo : EIATTR_KPARAM_INFO
	.align		4
.L_18:
        /*0018*/ 	.byte	0x04, 0x17
        /*001a*/ 	.short	(.L_20 - .L_19)
.L_19:
        /*001c*/ 	.word	0x00000000
        /*0020*/ 	.short	0x0007
        /*0022*/ 	.short	0x0034
        /*0024*/ 	.byte	0x00, 0xf0, 0x11, 0x00


	//----- nvinfo : EIATTR_KPARAM_INFO
	.align		4
.L_20:
        /*0028*/ 	.byte	0x04, 0x17
        /*002a*/ 	.short	(.L_22 - .L_21)
.L_21:
        /*002c*/ 	.word	0x00000000
        /*0030*/ 	.short	0x0006
        /*0032*/ 	.short	0x0030
        /*0034*/ 	.byte	0x00, 0xf0, 0x11, 0x00


	//----- nvinfo : EIATTR_KPARAM_INFO
	.align		4
.L_22:
        /*0038*/ 	.byte	0x04, 0x17
        /*003a*/ 	.short	(.L_24 - .L_23)
.L_23:
        /*003c*/ 	.word	0x00000000
        /*0040*/ 	.short	0x0005
        /*0042*/ 	.short	0x0028
        /*0044*/ 	.byte	0x00, 0xf5, 0x21, 0x00


	//----- nvinfo : EIATTR_KPARAM_INFO
	.align		4
.L_24:
        /*0048*/ 	.byte	0x04, 0x17
        /*004a*/ 	.short	(.L_26 - .L_25)
.L_25:
        /*004c*/ 	.word	0x00000000
        /*0050*/ 	.short	0x0004
        /*0052*/ 	.short	0x0020
        /*0054*/ 	.byte	0x00, 0xf5, 0x21, 0x00


	//----- nvinfo : EIATTR_KPARAM_INFO
	.align		4
.L_26:
        /*0058*/ 	.byte	0x04, 0x17
        /*005a*/ 	.short	(.L_28 - .L_27)
.L_27:
        /*005c*/ 	.word	0x00000000
        /*0060*/ 	.short	0x0003
        /*0062*/ 	.short	0x0018
        /*0064*/ 	.byte	0x00, 0xf5, 0x21, 0x00


	//----- nvinfo : EIATTR_KPARAM_INFO
	.align		4
.L_28:
        /*0068*/ 	.byte	0x04, 0x17
        /*006a*/ 	.short	(.L_30 - .L_29)
.L_29:
        /*006c*/ 	.word	0x00000000
        /*0070*/ 	.short	0x0002
        /*0072*/ 	.short	0x0010
        /*0074*/ 	.byte	0x00, 0xf5, 0x21, 0x00


	//----- nvinfo : EIATTR_KPARAM_INFO
	.align		4
.L_30:
        /*0078*/ 	.byte	0x04, 0x17
        /*007a*/ 	.short	(.L_32 - .L_31)
.L_31:
        /*007c*/ 	.word	0x00000000
        /*0080*/ 	.short	0x0001
        /*0082*/ 	.short	0x0008
        /*0084*/ 	.byte	0x00, 0xf5, 0x21, 0x00


	//----- nvinfo : EIATTR_KPARAM_INFO
	.align		4
.L_32:
        /*0088*/ 	.byte	0x04, 0x17
        /*008a*/ 	.short	(.L_34 - .L_33)
.L_33:
        /*008c*/ 	.word	0x00000000
        /*0090*/ 	.short	0x0000
        /*0092*/ 	.short	0x0000
        /*0094*/ 	.byte	0x00, 0xf5, 0x21, 0x00


	//----- nvinfo : EIATTR_SPARSE_MMA_MASK
	.align		4
.L_34:
        /*0098*/ 	.byte	0x03, 0x50
        /*009a*/ 	.short	0x0000


	//----- nvinfo : EIATTR_WMMA_USED
	.align		4
        /*009c*/ 	.byte	0x01, 0x2b
	.zero		2


	//----- nvinfo : EIATTR_MAXREG_COUNT
	.align		4
        /*00a0*/ 	.byte	0x03, 0x1b
        /*00a2*/ 	.short	0x00ff


	//----- nvinfo : EIATTR_MERCURY_ISA_VERSION
	.align		4
        /*00a4*/ 	.byte	0x03, 0x5f
        /*00a6*/ 	.short	0x0101


	//----- nvinfo : EIATTR_VRC_CTA_INIT_COUNT
	.align		4
        /*00a8*/ 	.byte	0x02, 0x4a
	.zero		1
	.zero		1


	//----- nvinfo : EIATTR_EXIT_INSTR_OFFSETS
	.align		4
        /*00ac*/ 	.byte	0x04, 0x1c
        /*00ae*/ 	.short	(.L_36 - .L_35)


	//   ....[0]....
.L_35:
        /*00b0*/ 	.word	0x000070a0


	//----- nvinfo : EIATTR_CRS_STACK_SIZE
	.align		4
.L_36:
        /*00b4*/ 	.byte	0x04, 0x1e
        /*00b6*/ 	.short	(.L_38 - .L_37)
.L_37:
        /*00b8*/ 	.word	0x00000000


	//----- nvinfo : EIATTR_CBANK_PARAM_SIZE
	.align		4
.L_38:
        /*00bc*/ 	.byte	0x03, 0x19
        /*00be*/ 	.short	0x003c


	//----- nvinfo : EIATTR_PARAM_CBANK
	.align		4
        /*00c0*/ 	.byte	0x04, 0x0a
        /*00c2*/ 	.short	(.L_40 - .L_39)
	.align		4
.L_39:
        /*00c4*/ 	.word	index@(.nv.constant0._Z13Radix16KernelP6__halfS0_S0_S0_S0_S0_iii)
        /*00c8*/ 	.short	0x0380
        /*00ca*/ 	.short	0x003c


	//----- nvinfo : EIATTR_SW_WAR
	.align		4
.L_40:
        /*00cc*/ 	.byte	0x04, 0x36
        /*00ce*/ 	.short	(.L_42 - .L_41)
.L_41:
        /*00d0*/ 	.word	0x00000008
.L_42:


//--------------------- .nv.info._Z22Radix16KernelFirstStepP6__halfS0_S0_S0_S0_S0_ --------------------------
	.section	.nv.info._Z22Radix16KernelFirstStepP6__halfS0_S0_S0_S0_S0_,"",@"SHT_CUDA_INFO"
	.sectionflags	@""
	.align	4


	//----- nvinfo : EIATTR_CUDA_API_VERSION
	.align		4
        /*0000*/ 	.byte	0x04, 0x37
        /*0002*/ 	.short	(.L_44 - .L_43)
.L_43:
        /*0004*/ 	.word	0x00000082


	//----- nvinfo : EIATTR_KPARAM_INFO
	.align		4
.L_44:
        /*0008*/ 	.byte	0x04, 0x17
        /*000a*/ 	.short	(.L_46 - .L_45)
.L_45:
        /*000c*/ 	.word	0x00000000
        /*0010*/ 	.short	0x0005
        /*0012*/ 	.short	0x0028
        /*0014*/ 	.byte	0x00, 0xf5, 0x21, 0x00


	//----- nvinfo : EIATTR_KPARAM_INFO
	.align		4
.L_46:
        /*0018*/ 	.byte	0x04, 0x17
        /*001a*/ 	.short	(.L_48 - .L_47)
.L_47:
        /*001c*/ 	.word	0x00000000
        /*0020*/ 	.short	0x0004
        /*0022*/ 	.short	0x0020
        /*0024*/ 	.byte	0x00, 0xf5, 0x21, 0x00


	//----- nvinfo : EIATTR_KPARAM_INFO
	.align		4
.L_48:
        /*0028*/ 	.byte	0x04, 0x17
        /*002a*/ 	.short	(.L_50 - .L_49)
.L_49:
        /*002c*/ 	.word	0x00000000
        /*0030*/ 	.short	0x0003
        /*0032*/ 	.short	0x0018
        /*0034*/ 	.byte	0x00, 0xf5, 0x21, 0x00


	//----- nvinfo : EIATTR_KPARAM_INFO
	.align		4
.L_50:
        /*0038*/ 	.byte	0x04, 0x17
        /*003a*/ 	.short	(.L_52 - .L_51)
.L_51:
        /*003c*/ 	.word	0x00000000
        /*0040*/ 	.short	0x0002
        /*0042*/ 	.short	0x0010
        /*0044*/ 	.byte	0x00, 0xf5, 0x21, 0x00


	//----- nvinfo : EIATTR_KPARAM_INFO
	.align		4
.L_52:
        /*0048*/ 	.byte	0x04, 0x17
        /*004a*/ 	.short	(.L_54 - .L_53)
.L_53:
        /*004c*/ 	.word	0x00000000
        /*0050*/ 	.short	0x0001
        /*0052*/ 	.short	0x0008
        /*0054*/ 	.byte	0x00, 0xf5, 0x21, 0x00


	//----- nvinfo : EIATTR_KPARAM_INFO
	.align		4
.L_54:
        /*0058*/ 	.byte	0x04, 0x17
        /*005a*/ 	.short	(.L_56 - .L_55)
.L_55:
        /*005c*/ 	.word	0x00000000
        /*0060*/ 	.short	0x0000
        /*0062*/ 	.short	0x0000
        /*0064*/ 	.byte	0x00, 0xf5, 0x21, 0x00


	//----- nvinfo : EIATTR_SPARSE_MMA_MASK
	.align		4
.L_56:
        /*0068*/ 	.byte	0x03, 0x50
        /*006a*/ 	.short	0x0000


	//----- nvinfo : EIATTR_WMMA_USED
	.align		4
        /*006c*/ 	.byte	0x01, 0x2b
	.zero		2


	//----- nvinfo : EIATTR_MAXREG_COUNT
	.align		4
        /*0070*/ 	.byte	0x03, 0x1b
        /*0072*/ 	.short	0x00ff


	//----- nvinfo : EIATTR_MERCURY_ISA_VERSION
	.align		4
        /*0074*/ 	.byte	0x03, 0x5f
        /*0076*/ 	.short	0x0101


	//----- nvinfo : EIATTR_VRC_CTA_INIT_COUNT
	.align		4
        /*0078*/ 	.byte	0x02, 0x4a
	.zero		1
	.zero		1


	//----- nvinfo : EIATTR_EXIT_INSTR_OFFSETS
	.align		4
        /*007c*/ 	.byte	0x04, 0x1c
        /*007e*/ 	.short	(.L_58 - .L_57)


	//   ....[0]....
.L_57:
        /*0080*/ 	.word	0x000088b0


	//----- nvinfo : EIATTR_CRS_STACK_SIZE
	.align		4
.L_58:
        /*0084*/ 	.byte	0x04, 0x1e
        /*0086*/ 	.short	(.L_60 - .L_59)
.L_59:
        /*0088*/ 	.word	0x00000000


	//----- nvinfo : EIATTR_CBANK_PARAM_SIZE
	.align		4
.L_60:
        /*008c*/ 	.byte	0x03, 0x19
        /*008e*/ 	.short	0x0030


	//----- nvinfo : EIATTR_PARAM_CBANK
	.align		4
        /*0090*/ 	.byte	0x04, 0x0a
        /*0092*/ 	.short	(.L_62 - .L_61)
	.align		4
.L_61:
        /*0094*/ 	.word	index@(.nv.constant0._Z22Radix16KernelFirstStepP6__halfS0_S0_S0_S0_S0_)
        /*0098*/ 	.short	0x0380
        /*009a*/ 	.short	0x0030


	//----- nvinfo : EIATTR_SW_WAR
	.align		4
.L_62:
        /*009c*/ 	.byte	0x04, 0x36
        /*009e*/ 	.short	(.L_64 - .L_63)
.L_63:
        /*00a0*/ 	.word	0x00000008
.L_64:


//--------------------- .nv.callgraph             --------------------------
	.section	.nv.callgraph,"",@"SHT_CUDA_CALLGRAPH"
	.align	4
	.sectionentsize	8
	.align		4
        /*0000*/ 	.word	0x00000000
	.align		4
        /*0004*/ 	.word	0xffffffff
	.align		4
        /*0008*/ 	.word	0x00000000
	.align		4
        /*000c*/ 	.word	0xfffffffe
	.align		4
        /*0010*/ 	.word	0x00000000
	.align		4
        /*0014*/ 	.word	0xfffffffd
	.align		4
        /*0018*/ 	.word	0x00000000
	.align		4
        /*001c*/ 	.word	0xfffffffc


//--------------------- .nv.constant4             --------------------------
	.section	.nv.constant4,"a",@progbits
	.align	8
	.align		8
.nv.constant4:
        /*0000*/ 	.dword	__cudart_i2opi_f


//--------------------- .text._Z13Radix16KernelP6__halfS0_S0_S0_S0_S0_iii --------------------------
	.section	.text._Z13Radix16KernelP6__halfS0_S0_S0_S0_S0_iii,"ax",@progbits
	.align	128
        .global         _Z13Radix16KernelP6__halfS0_S0_S0_S0_S0_iii
        .type           _Z13Radix16KernelP6__halfS0_S0_S0_S0_S0_iii,@function
        .size           _Z13Radix16KernelP6__halfS0_S0_S0_S0_S0_iii,(.L_x_179 - _Z13Radix16KernelP6__halfS0_S0_S0_S0_S0_iii)
        .other          _Z13Radix16KernelP6__halfS0_S0_S0_S0_S0_iii,@"STO_CUDA_ENTRY STV_DEFAULT"
_Z13Radix16KernelP6__halfS0_S0_S0_S0_S0_iii:
.text._Z13Radix16KernelP6__halfS0_S0_S0_S0_S0_iii:
[----:B------:R-:W0:Y:S01]  /*0000*/  LDC R1, c[0x0][0x37c] ;  /* 0x0000df00ff017b82 */ /* 0x000e220000000800 */
[----:B------:R-:W1:Y:S01]  /*0010*/  S2R R0, SR_CTAID.X ;  /* 0x0000000000007919 */ /* 0x000e620000002500 */
[----:B------:R-:W1:Y:S06]  /*0020*/  LDCU UR4, c[0x0][0x360] ;  /* 0x00006c00ff0477ac */ /* 0x000e6c0008000800 */
[----:B------:R-:W2:Y:S01]  /*0030*/  LDC.64 R10, c[0x0][0x3a0] ;  /* 0x0000e800ff0a7b82 */ /* 0x000ea20000000a00 */
[----:B------:R-:W-:Y:S01]  /*0040*/  IMAD.MOV.U32 R5, RZ, RZ, RZ ;  /* 0x000000ffff057224 */ /* 0x000fe200078e00ff */
[----:B------:R-:W1:Y:S01]  /*0050*/  S2R R3, SR_TID.X ;  /* 0x0000000000037919 */ /* 0x000e620000002100 */
[----:B------:R-:W3:Y:S01]  /*0060*/  LDCU.64 UR8, c[0x0][0x358] ;  /* 0x00006b00ff0877ac */ /* 0x000ee20008000a00 */
[----:B0-----:R-:W-:Y:S01]  /*0070*/  VIADD R1, R1, 0xffffffe0 ;  /* 0xffffffe001017836 */ /* 0x001fe20000000000 */
[----:B------:R-:W0:Y:S03]  /*0080*/  S2R R7, SR_LANEID ;  /* 0x0000000000077919 */ /* 0x000e260000000000 */
[----:B------:R-:W4:Y:S01]  /*0090*/  LDC.64 R12, c[0x0][0x3a8] ;  /* 0x0000ea00ff0c7b82 */ /* 0x000f220000000a00 */
[----:B-1----:R-:W-:Y:S01]  /*00a0*/  IMAD R0, R0, UR4, R3 ;  /* 0x0000000400007c24 */ /* 0x002fe2000f8e0203 */
[----:B0-----:R-:W-:-:S04]  /*00b0*/  LOP3.LUT R4, R7, 0x3, RZ, 0xc0, !PT ;  /* 0x0000000307047812 */ /* 0x001fc800078ec0ff */
[----:B------:R-:W-:Y:S02]  /*00c0*/  SHF.R.S32.HI R3, RZ, 0x1f, R0 ;  /* 0x0000001fff037819 */ /* 0x000fe40000011400 */
[----:B------:R-:W-:Y:S02]  /*00d0*/  SHF.R.U32.HI R7, RZ, 0x2, R7 ;  /* 0x00000002ff077819 */ /* 0x000fe40000011607 */
[----:B------:R-:W-:-:S03]  /*00e0*/  LEA.HI R2, R3, R0, RZ, 0x5 ;  /* 0x0000000003027211 */ /* 0x000fc600078f28ff */
[----:B------:R-:W-:Y:S01]  /*00f0*/  IMAD.WIDE.U32 R6, R7, 0x8, R4 ;  /* 0x0000000807067825 */ /* 0x000fe200078e0004 */
[----:B------:R-:W-:-:S05]  /*0100*/  SHF.R.S32.HI R9, RZ, 0x5, R2 ;  /* 0x00000005ff097819 */ /* 0x000fca0000011402 */
[----:B------:R-:W-:-:S04]  /*0110*/  IMAD.SHL.U32 R3, R9, 0x100, RZ ;  /* 0x0000010009037824 */ /* 0x000fc800078e00ff */
[----:B--2---:R-:W-:-:S04]  /*0120*/  IMAD.WIDE R4, R3, 0x2, R10 ;  /* 0x0000000203047825 */ /* 0x004fc800078e020a */
[----:B----4-:R-:W-:Y:S01]  /*0130*/  IMAD.WIDE R10, R3, 0x2, R12 ;  /* 0x00000002030a7825 */ /* 0x010fe200078e020c */
[C---:B------:R-:W-:Y:S02]  /*0140*/  LEA R18, P0, R6.reuse, R4, 0x2 ;  /* 0x0000000406127211 */ /* 0x040fe400078010ff */
[C---:B------:R-:W-:Y:S02]  /*0150*/  LEA R20, P1, R6.reuse, R10, 0x2 ;  /* 0x0000000a06147211 */ /* 0x040fe400078210ff */
[C-C-:B------:R-:W-:Y:S02]  /*0160*/  LEA.HI.X R19, R6.reuse, R5, R7.reuse, 0x2, P0 ;  /* 0x0000000506137211 */ /* 0x140fe400000f1407 */
[----:B------:R-:W-:Y:S01]  /*0170*/  LEA.HI.X R21, R6, R11, R7, 0x2, P1 ;  /* 0x0000000b06157211 */ /* 0x000fe200008f1407 */
[----:B------:R-:W0:Y:S02]  /*0180*/  LDC R5, c[0x0][0x3b4] ;  /* 0x0000ed00ff057b82 */ /* 0x000e240000000800 */
[----:B---3--:R-:W2:Y:S04]  /*0190*/  LDG.E R16, desc[UR8][R18.64] ;  /* 0x0000000812107981 */ /* 0x008ea8000c1e1900 */
[----:B------:R-:W3:Y:S04]  /*01a0*/  LDG.E R17, desc[UR8][R18.64+0x100] ;  /* 0x0001000812117981 */ /* 0x000ee8000c1e1900 */
[----:B------:R-:W4:Y:S04]  /*01b0*/  LDG.E R14, desc[UR8][R18.64+0x10] ;  /* 0x00001008120e7981 */ /* 0x000f28000c1e1900 */
[----:B------:R1:W5:Y:S04]  /*01c0*/  LDG.E R15, desc[UR8][R18.64+0x110] ;  /* 0x00011008120f7981 */ /* 0x000368000c1e1900 */
[----:B------:R-:W5:Y:S04]  /*01d0*/  LDG.E R12, desc[UR8][R20.64] ;  /* 0x00000008140c7981 */ /* 0x000f68000c1e1900 */
[----:B------:R-:W5:Y:S04]  /*01e0*/  LDG.E R13, desc[UR8][R20.64+0x100] ;  /* 0x00010008140d7981 */ /* 0x000f68000c1e1900 */
[----:B------:R-:W5:Y:S04]  /*01f0*/  LDG.E R10, desc[UR8][R20.64+0x10] ;  /* 0x00001008140a7981 */ /* 0x000f68000c1e1900 */
[----:B------:R1:W5:Y:S01]  /*0200*/  LDG.E R11, desc[UR8][R20.64+0x110] ;  /* 0x00011008140b7981 */ /* 0x000362000c1e1900 */
[----:B0-----:R-:W-:Y:S01]  /*0210*/  SHF.R.S32.HI R4, RZ, 0x1f, R5 ;  /* 0x0000001fff047819 */ /* 0x001fe20000011405 */
[----:B------:R-:W-:Y:S01]  /*0220*/  USHF.R.U32.HI UR4, URZ, 0x5, UR4 ;  /* 0x00000005ff047899 */ /* 0x000fe20008011604 */
[----:B------:R-:W-:Y:S01]  /*0230*/  IMAD.MOV.U32 R22, RZ, RZ, 0x1 ;  /* 0x00000001ff167424 */ /* 0x000fe200078e00ff */
[----:B------:R-:W-:Y:S01]  /*0240*/  UMOV UR6, 0x54442d18 ;  /* 0x54442d1800067882 */ /* 0x000fe20000000000 */
[----:B------:R-:W-:Y:S01]  /*0250*/  LEA.HI R4, R4, R5, RZ, 0x4 ;  /* 0x0000000504047211 */ /* 0x000fe200078f20ff */
[----:B------:R-:W-:Y:S01]  /*0260*/  UMOV UR7, 0x401921fb ;  /* 0x401921fb00077882 */ /* 0x000fe20000000000 */
[----:B------:R-:W-:Y:S01]  /*0270*/  UMOV UR5, 0x400 ;  /* 0x0000040000057882 */ /* 0x000fe20000000000 */
[----:B------:R-:W-:Y:S01]  /*0280*/  IMAD R29, RZ, RZ, -UR4 ;  /* 0x80000004ff1d7e24 */ /* 0x000fe2000f8e02ff */
[----:B------:R-:W-:Y:S01]  /*0290*/  SHF.R.S32.HI R4, RZ, 0x4, R4 ;  /* 0x00000004ff047819 */ /* 0x000fe20000011404 */
[----:B------:R-:W-:Y:S03]  /*02a0*/  BSSY.RECONVERGENT B0, `(.L_x_0) ;  /* 0x0000063000007945 */ /* 0x000fe60003800200 */
[----:B------:R-:W-:-:S02]  /*02b0*/  IABS R8, R4 ;  /* 0x0000000400087213 */ /* 0x000fc40000000000 */
[----:B-1----:R-:W-:Y:S02]  /*02c0*/  IABS R18, R4 ;  /* 0x0000000400127213 */ /* 0x002fe40000000000 */
[----:B------:R-:W0:Y:S03]  /*02d0*/  I2F.RP R3, R8 ;  /* 0x0000000800037306 */ /* 0x000e260000209400 */
[----:B------:R-:W-:-:S05]  /*02e0*/  IMAD.MOV R18, RZ, RZ, -R18 ;  /* 0x000000ffff127224 */ /* 0x000fca00078e0a12 */
[----:B0-----:R-:W0:Y:S02]  /*02f0*/  MUFU.RCP R3, R3 ;  /* 0x0000000300037308 */ /* 0x001e240000001000 */
[----:B0-----:R-:W-:Y:S01]  /*0300*/  VIADD R6, R3, 0xffffffe ;  /* 0x0ffffffe03067836 */ /* 0x001fe20000000000 */
[----:B------:R-:W-:-:S05]  /*0310*/  IABS R3, R9 ;  /* 0x0000000900037213 */ /* 0x000fca0000000000 */
[----:B------:R0:W1:Y:S02]  /*0320*/  F2I.FTZ.U32.TRUNC.NTZ R7, R6 ;  /* 0x0000000600077305 */ /* 0x000064000021f000 */
[----:B0-----:R-:W-:Y:S02]  /*0330*/  IMAD.MOV.U32 R6, RZ, RZ, RZ ;  /* 0x000000ffff067224 */ /* 0x001fe400078e00ff */
[----:B-1----:R-:W-:-:S04]  /*0340*/  IMAD.MOV R19, RZ, RZ, -R7 ;  /* 0x000000ffff137224 */ /* 0x002fc800078e0a07 */
[----:B------:R-:W-:-:S04]  /*0350*/  IMAD R19, R19, R8, RZ ;  /* 0x0000000813137224 */ /* 0x000fc800078e02ff */
[----:B------:R-:W-:-:S06]  /*0360*/  IMAD.HI.U32 R7, R7, R19, R6 ;  /* 0x0000001307077227 */ /* 0x000fcc00078e0006 */
[----:B------:R-:W-:-:S04]  /*0370*/  IMAD.HI.U32 R6, R7, R3, RZ ;  /* 0x0000000307067227 */ /* 0x000fc800078e00ff */
[----:B------:R-:W-:Y:S01]  /*0380*/  IMAD R7, R6, R18, R3 ;  /* 0x0000001206077224 */ /* 0x000fe200078e0203 */
[----:B------:R-:W-:Y:S02]  /*0390*/  LOP3.LUT R3, R2, 0xffe0, RZ, 0xc0, !PT ;  /* 0x0000ffe002037812 */ /* 0x000fe400078ec0ff */
[----:B------:R-:W0:Y:S02]  /*03a0*/  I2F.U32.RP R2, UR4 ;  /* 0x0000000400027d06 */ /* 0x000e240008209000 */
[----:B------:R-:W-:Y:S01]  /*03b0*/  ISETP.GT.U32.AND P1, PT, R8, R7, PT ;  /* 0x000000070800720c */ /* 0x000fe20003f24070 */
[----:B------:R-:W-:-:S05]  /*03c0*/  IMAD.IADD R3, R0, 0x1, -R3 ;  /* 0x0000000100037824 */ /* 0x000fca00078e0a03 */
[----:B------:R-:W-:-:S04]  /*03d0*/  PRMT R0, R3, 0x8880, RZ ;  /* 0x0000888003007816 */ /* 0x000fc800000000ff */
[----:B------:R-:W-:-:S03]  /*03e0*/  PRMT R0, R0, 0x7710, RZ ;  /* 0x0000771000007816 */ /* 0x000fc600000000ff */
[----:B------:R-:W-:Y:S01]  /*03f0*/  @!P1 IMAD.IADD R7, R7, 0x1, -R8 ;  /* 0x0000000107079824 */ /* 0x000fe200078e0a08 */
[----:B------:R-:W-:Y:S01]  /*0400*/  SHF.R.U32.HI R0, RZ, 0xb, R0 ;  /* 0x0000000bff007819 */ /* 0x000fe20000011600 */
[----:B------:R-:W-:Y:S01]  /*0410*/  @!P1 VIADD R6, R6, 0x1 ;  /* 0x0000000106069836 */ /* 0x000fe20000000000 */
[----:B------:R-:W-:Y:S01]  /*0420*/  ISETP.NE.AND P1, PT, R4, RZ, PT ;  /* 0x000000ff0400720c */ /* 0x000fe20003f25270 */
[----:B0-----:R-:W0:Y:S01]  /*0430*/  MUFU.RCP R2, R2 ;  /* 0x0000000200027308 */ /* 0x001e220000001000 */
[----:B------:R-:W-:Y:S01]  /*0440*/  ISETP.GE.U32.AND P0, PT, R7, R8, PT ;  /* 0x000000080700720c */ /* 0x000fe20003f06070 */
[----:B------:R-:W-:Y:S01]  /*0450*/  IMAD.SHL.U32 R7, R5, 0x10, RZ ;  /* 0x0000001005077824 */ /* 0x000fe200078e00ff */
[----:B------:R-:W-:Y:S02]  /*0460*/  LOP3.LUT R8, R9, R4, RZ, 0x3c, !PT ;  /* 0x0000000409087212 */ /* 0x000fe400078e3cff */
[----:B------:R-:W-:Y:S02]  /*0470*/  LOP3.LUT R0, R0, 0xf, RZ, 0xc0, !PT ;  /* 0x0000000f00007812 */ /* 0x000fe400078ec0ff */
[----:B------:R-:W-:Y:S01]  /*0480*/  ISETP.GE.AND P2, PT, R8, RZ, PT ;  /* 0x000000ff0800720c */ /* 0x000fe20003f46270 */
[----:B------:R-:W1:Y:S02]  /*0490*/  I2F.F64 R20, R7 ;  /* 0x0000000700147312 */ /* 0x000e640000201c00 */
[----:B------:R-:W-:-:S04]  /*04a0*/  IMAD.IADD R8, R3, 0x1, R0 ;  /* 0x0000000103087824 */ /* 0x000fc800078e0200 */
[----:B------:R-:W-:Y:S01]  /*04b0*/  @P0 VIADD R6, R6, 0x1 ;  /* 0x0000000106060836 */ /* 0x000fe20000000000 */
[----:B------:R-:W-:Y:S01]  /*04c0*/  ISETP.NE.U32.AND P0, PT, RZ, UR4, PT ;  /* 0x00000004ff007c0c */ /* 0x000fe2000bf05070 */
[----:B0-----:R-:W-:Y:S02]  /*04d0*/  VIADD R2, R2, 0xffffffe ;  /* 0x0ffffffe02027836 */ /* 0x001fe40000000000 */
[----:B------:R-:W-:Y:S01]  /*04e0*/  IMAD.MOV.U32 R0, RZ, RZ, R6 ;  /* 0x000000ffff007224 */ /* 0x000fe200078e0006 */
[----:B------:R-:W-:Y:S01]  /*04f0*/  LOP3.LUT R6, R8, 0xfff0, RZ, 0xc0, !PT ;  /* 0x0000fff008067812 */ /* 0x000fe200078ec0ff */
[----:B-1----:R-:W0:Y:S02]  /*0500*/  MUFU.RCP64H R23, R21 ;  /* 0x0000001500177308 */ /* 0x002e240000001800 */
[----:B------:R-:W-:Y:S01]  /*0510*/  @!P2 IMAD.MOV R0, RZ, RZ, -R0 ;  /* 0x000000ffff00a224 */ /* 0x000fe200078e0a00 */
[----:B------:R-:W-:Y:S01]  /*0520*/  @!P1 LOP3.LUT R0, RZ, R4, RZ, 0x33, !PT ;  /* 0x00000004ff009212 */ /* 0x000fe200078e33ff */
[----:B------:R-:W-:-:S04]  /*0530*/  IMAD.MOV R6, RZ, RZ, -R6 ;  /* 0x000000ffff067224 */ /* 0x000fc800078e0a06 */
[----:B------:R-:W-:Y:S01]  /*0540*/  IMAD.MOV R25, RZ, RZ, -R0 ;  /* 0x000000ffff197224 */ /* 0x000fe200078e0a00 */
[----:B------:R-:W-:-:S03]  /*0550*/  PRMT R6, R6, 0x7710, RZ ;  /* 0x0000771006067816 */ /* 0x000fc600000000ff */
[----:B------:R-:W-:Y:S01]  /*0560*/  IMAD R25, R4, R25, R9 ;  /* 0x0000001904197224 */ /* 0x000fe200078e0209 */
[----:B------:R-:W-:Y:S01]  /*0570*/  PRMT R4, R8, 0x8880, RZ ;  /* 0x0000888008047816 */ /* 0x000fe200000000ff */
[----:B------:R-:W-:-:S03]  /*0580*/  IMAD.IADD R6, R3, 0x1, R6 ;  /* 0x0000000103067824 */ /* 0x000fc600078e0206 */
[----:B------:R-:W-:Y:S01]  /*0590*/  SHF.R.S32.HI R4, RZ, 0x4, R4 ;  /* 0x00000004ff047819 */ /* 0x000fe20000011404 */
[----:B0-----:R-:W-:Y:S01]  /*05a0*/  DFMA R18, -R20, R22, 1 ;  /* 0x3ff000001412742b */ /* 0x001fe20000000116 */
[----:B------:R-:W-:Y:S02]  /*05b0*/  LOP3.LUT R3, R6, 0xffff, RZ, 0xc0, !PT ;  /* 0x0000ffff06037812 */ /* 0x000fe400078ec0ff */
[----:B------:R-:W-:Y:S02]  /*05c0*/  PRMT R4, R4, 0x9910, RZ ;  /* 0x0000991004047816 */ /* 0x000fe400000000ff */
[----:B------:R-:W-:Y:S02]  /*05d0*/  PRMT R8, R3, 0x8880, RZ ;  /* 0x0000888003087816 */ /* 0x000fe400000000ff */
[----:B------:R0:W1:Y:S01]  /*05e0*/  F2I.FTZ.U32.TRUNC.NTZ R3, R2 ;  /* 0x0000000200037305 */ /* 0x000062000021f000 */
[----:B------:R-:W-:Y:S02]  /*05f0*/  IMAD.SHL.U32 R4, R4, 0x8, RZ ;  /* 0x0000000804047824 */ /* 0x000fe400078e00ff */
[----:B------:R-:W-:Y:S01]  /*0600*/  IMAD R8, R25, 0x10, R8 ;  /* 0x0000001019087824 */ /* 0x000fe200078e0208 */
[----:B------:R-:W-:-:S04]  /*0610*/  DFMA R24, R18, R18, R18 ;  /* 0x000000121218722b */ /* 0x000fc80000000012 */
[----:B------:R-:W1:Y:S01]  /*0620*/  I2F.F64 R18, R8 ;  /* 0x0000000800127312 */ /* 0x000e620000201c00 */
[----:B0-----:R-:W-:-:S03]  /*0630*/  IMAD.MOV.U32 R2, RZ, RZ, RZ ;  /* 0x000000ffff027224 */ /* 0x001fc600078e00ff */
[----:B------:R-:W-:Y:S01]  /*0640*/  DFMA R22, R22, R24, R22 ;  /* 0x000000181616722b */ /* 0x000fe20000000016 */
[----:B-1----:R-:W-:-:S03]  /*0650*/  IMAD R29, R29, R3, RZ ;  /* 0x000000031d1d7224 */ /* 0x002fc600078e02ff */
[----:B------:R-:W0:Y:S01]  /*0660*/  I2F.F64 R24, R4 ;  /* 0x0000000400187312 */ /* 0x000e220000201c00 */
[----:B------:R-:W-:-:S03]  /*0670*/  IMAD.HI.U32 R2, R3, R29, R2 ;  /* 0x0000001d03027227 */ /* 0x000fc600078e0002 */
[----:B------:R-:W-:Y:S02]  /*0680*/  DFMA R26, -R20, R22, 1 ;  /* 0x3ff00000141a742b */ /* 0x000fe40000000116 */
[----:B------:R-:W-:Y:S01]  /*0690*/  DMUL R18, R18, UR6 ;  /* 0x0000000612127c28 */ /* 0x000fe20008000000 */
[----:B------:R-:W1:Y:S01]  /*06a0*/  S2UR UR6, SR_CgaCtaId ;  /* 0x00000000000679c3 */ /* 0x000e620000008800 */
[----:B------:R-:W-:-:S04]  /*06b0*/  IMAD.HI.U32 R2, R2, R9, RZ ;  /* 0x0000000902027227 */ /* 0x000fc800078e00ff */
[----:B------:R-:W-:Y:S01]  /*06c0*/  DFMA R26, R22, R26, R22 ;  /* 0x0000001a161a722b */ /* 0x000fe20000000016 */
[----:B------:R-:W-:Y:S01]  /*06d0*/  IMAD.MOV R2, RZ, RZ, -R2 ;  /* 0x000000ffff027224 */ /* 0x000fe200078e0a02 */
[----:B------:R-:W-:Y:S01]  /*06e0*/  PRMT R23, R6, 0x8880, RZ ;  /* 0x0000888006177816 */ /* 0x000fe200000000ff */
[----:B0-----:R-:W-:Y:S02]  /*06f0*/  DMUL R24, R18, R24 ;  /* 0x0000001812187228 */ /* 0x001fe40000000000 */
[----:B------:R-:W-:-:S05]  /*0700*/  IMAD R9, R2, UR4, R9 ;  /* 0x0000000402097c24 */ /* 0x000fca000f8e0209 */
[----:B------:R-:W-:Y:S01]  /*0710*/  ISETP.GE.U32.AND P1, PT, R9, UR4, PT ;  /* 0x0000000409007c0c */ /* 0x000fe2000bf26070 */
[----:B------:R-:W-:-:S08]  /*0720*/  DMUL R36, R24, R26 ;  /* 0x0000001a18247228 */ /* 0x000fd00000000000 */
[----:B------:R-:W-:Y:S01]  /*0730*/  DFMA R2, -R20, R36, R24 ;  /* 0x000000241402722b */ /* 0x000fe20000000118 */
[----:B-1----:R-:W-:-:S03]  /*0740*/  ULEA UR5, UR6, UR5, 0x18 ;  /* 0x0000000506057291 */ /* 0x002fc6000f8ec0ff */
[----:B------:R-:W-:-:S04]  /*0750*/  @P1 VIADD R9, R9, -UR4 ;  /* 0x8000000409091c36 */ /* 0x000fc80008000000 */
[----:B------:R-:W-:Y:S01]  /*0760*/  DFMA R36, R26, R2, R36 ;  /* 0x000000021a24722b */ /* 0x000fe20000000024 */
[----:B------:R-:W-:Y:S01]  /*0770*/  ISETP.GE.U32.AND P1, PT, R9, UR4, PT ;  /* 0x0000000409007c0c */ /* 0x000fe2000bf26070 */
[----:B------:R-:W-:-:S04]  /*0780*/  IMAD R3, R7, R0, R8 ;  /* 0x0000000007037224 */ /* 0x000fc800078e0208 */
[----:B------:R-:W-:-:S04]  /*0790*/  IMAD R3, R4, R5, R3 ;  /* 0x0000000504037224 */ /* 0x000fc800078e0203 */
[----:B------:R-:W-:-:S04]  /*07a0*/  FFMA R2, RZ, R21, R37 ;  /* 0x00000015ff027223 */ /* 0x000fc80000000025 */
[----:B------:R-:W-:Y:S01]  /*07b0*/  @P1 VIADD R9, R9, -UR4 ;  /* 0x8000000409091c36 */ /* 0x000fe20008000000 */
[----:B------:R-:W-:Y:S02]  /*07c0*/  FSETP.GT.AND P2, PT, |R2|, 1.469367938527859385e-39, PT ;  /* 0x001000000200780b */ /* 0x000fe40003f44200 */
[----:B------:R-:W-:Y:S02]  /*07d0*/  FSETP.GEU.AND P1, PT, |R25|, 6.5827683646048100446e-37, PT ;  /* 0x036000001900780b */ /* 0x000fe40003f2e200 */
[----:B------:R-:W-:-:S04]  /*07e0*/  @!P0 LOP3.LUT R9, RZ, UR4, RZ, 0x33, !PT ;  /* 0x00000004ff098c12 */ /* 0x000fc8000f8e33ff */
[----:B------:R-:W-:Y:S01]  /*07f0*/  LEA R2, R9, UR5, 0xa ;  /* 0x0000000509027c11 */ /* 0x000fe2000f8e50ff */
[----:B--2---:R-:W0:Y:S04]  /*0800*/  MOVM.16.MT88 R16, R16 ;  /* 0x000000001010723a */ /* 0x004e280000000000 */
[----:B---3--:R-:W1:Y:S04]  /*0810*/  MOVM.16.MT88 R17, R17 ;  /* 0x000000001111723a */ /* 0x008e680000000000 */
[----:B----4-:R-:W2:Y:S04]  /*0820*/  MOVM.16.MT88 R14, R14 ;  /* 0x000000000e0e723a */ /* 0x010ea80000000000 */
[----:B-----5:R-:W3:Y:S04]  /*0830*/  MOVM.16.MT88 R15, R15 ;  /* 0x000000000f0f723a */ /* 0x020ee80000000000 */
[----:B------:R-:W4:Y:S04]  /*0840*/  MOVM.16.MT88 R12, R12 ;  /* 0x000000000c0c723a */ /* 0x000f280000000000 */
[----:B------:R-:W0:Y:S04]  /*0850*/  MOVM.16.MT88 R13, R13 ;  /* 0x000000000d0d723a */ /* 0x000e280000000000 */
[----:B------:R-:W0:Y:S04]  /*0860*/  MOVM.16.MT88 R10, R10 ;  /* 0x000000000a0a723a */ /* 0x000e280000000000 */
[----:B------:R-:W0:Y:S01]  /*0870*/  MOVM.16.MT88 R11, R11 ;  /* 0x000000000b0b723a */ /* 0x000e220000000000 */
[----:B-1----:R-:W-:Y:S05]  /*0880*/  @P2 BRA P1, `(.L_x_1) ;  /* 0x0000000000102947 */ /* 0x002fea0000800000 */
[----:B------:R-:W-:Y:S01]  /*0890*/  IMAD.MOV.U32 R28, RZ, RZ, R20 ;  /* 0x000000ffff1c7224 */ /* 0x000fe200078e0014 */
[----:B------:R-:W-:Y:S01]  /*08a0*/  MOV R6, 0x8d0 ;  /* 0x000008d000067802 */ /* 0x000fe20000000f00 */
[----:B------:R-:W-:-:S07]  /*08b0*/  IMAD.MOV.U32 R29, RZ, RZ, R21 ;  /* 0x000000ffff1d7224 */ /* 0x000fce00078e0015 */
[----:B0-234-:R-:W-:Y:S05]  /*08c0*/  CALL.REL.NOINC `($__internal_0_$__cuda_sm20_div_rn_f64_full) ;  /* 0x0000006400f87944 */ /* 0x01dfea0003c00000 */
.L_x_1:
[----:B------:R-:W-:Y:S05]  /*08d0*/  BSYNC.RECONVERGENT B0 ;  /* 0x0000000000007941 */ /* 0x000fea0003800200 */
.L_x_0:
[----:B------:R-:W1:Y:S01]  /*08e0*/  F2F.F32.F64 R37, R36 ;  /* 0x0000002400257310 */ /* 0x000e620000301000 */
[----:B------:R-:W-:Y:S01]  /*08f0*/  BSSY.RECONVERGENT B0, `(.L_x_2) ;  /* 0x0000042000007945 */ /* 0x000fe20003800200 */
[C---:B-1----:R-:W-:Y:S01]  /*0900*/  FMUL R0, R37.reuse, 0.63661974668502807617 ;  /* 0x3f22f98325007820 */ /* 0x042fe20000400000 */
[----:B------:R-:W-:-:S05]  /*0910*/  FSETP.GE.AND P0, PT, |R37|, 105615, PT ;  /* 0x47ce47802500780b */ /* 0x000fca0003f06200 */
[----:B------:R-:W1:Y:S02]  /*0920*/  F2I.NTZ R0, R0 ;  /* 0x0000000000007305 */ /* 0x000e640000203100 */
[----:B-1----:R-:W-:Y:S01]  /*0930*/  I2FP.F32.S32 R22, R0 ;  /* 0x0000000000167245 */ /* 0x002fe20000201400 */
[----:B------:R-:W-:-:S04]  /*0940*/  IMAD.MOV.U32 R26, RZ, RZ, R0 ;  /* 0x000000ffff1a7224 */ /* 0x000fc800078e0000 */
[----:B------:R-:W-:-:S04]  /*0950*/  FFMA R5, R22, -1.5707962512969970703, R37 ;  /* 0xbfc90fda16057823 */ /* 0x000fc80000000025 */
[----:B------:R-:W-:-:S04]  /*0960*/  FFMA R5, R22, -7.5497894158615963534e-08, R5 ;  /* 0xb3a2216816057823 */ /* 0x000fc80000000005 */
[----:B------:R-:W-:-:S04]  /*0970*/  FFMA R22, R22, -5.3903029534742383927e-15, R5 ;  /* 0xa7c234c516167823 */ /* 0x000fc80000000005 */
[----:B------:R-:W-:Y:S01]  /*0980*/  IMAD.MOV.U32 R5, RZ, RZ, R22 ;  /* 0x000000ffff057224 */ /* 0x000fe200078e0016 */
[----:B------:R-:W-:Y:S06]  /*0990*/  @!P0 BRA `(.L_x_3) ;  /* 0x0000000000dc8947 */ /* 0x000fec0003800000 */
[----:B------:R-:W-:-:S13]  /*09a0*/  FSETP.NEU.AND P1, PT, |R37|, +INF , PT ;  /* 0x7f8000002500780b */ /* 0x000fda0003f2d200 */
[----:B------:R-:W-:Y:S01]  /*09b0*/  @!P1 FMUL R5, RZ, R37 ;  /* 0x00000025ff059220 */ /* 0x000fe20000400000 */
[----:B------:R-:W-:Y:S01]  /*09c0*/  @!P1 IMAD.MOV.U32 R0, RZ, RZ, RZ ;  /* 0x000000ffff009224 */ /* 0x000fe200078e00ff */
[----:B------:R-:W-:Y:S06]  /*09d0*/  @!P1 BRA `(.L_x_3) ;  /* 0x0000000000cc9947 */ /* 0x000fec0003800000 */
[----:B------:R-:W-:Y:S01]  /*09e0*/  IMAD.SHL.U32 R5, R37, 0x100, RZ ;  /* 0x0000010025057824 */ /* 0x000fe200078e00ff */
[----:B------:R-:W1:Y:S01]  /*09f0*/  LDCU.64 UR6, c[0x4][URZ] ;  /* 0x01000000ff0677ac */ /* 0x000e620008000a00 */
[----:B------:R-:W-:Y:S02]  /*0a00*/  IMAD.MOV.U32 R8, RZ, RZ, RZ ;  /* 0x000000ffff087224 */ /* 0x000fe400078e00ff */
[----:B------:R-:W-:Y:S01]  /*0a10*/  IMAD.MOV.U32 R0, RZ, RZ, R1 ;  /* 0x000000ffff007224 */ /* 0x000fe200078e0001 */
[----:B------:R-:W-:Y:S01]  /*0a20*/  LOP3.LUT R9, R5, 0x80000000, RZ, 0xfc, !PT ;  /* 0x8000000005097812 */ /* 0x000fe200078efcff */
[----:B------:R-:W-:Y:S01]  /*0a30*/  UMOV UR5, URZ ;  /* 0x000000ff00057c82 */ /* 0x000fe20008000000 */
[----:B------:R-:W-:-:S05]  /*0a40*/  UMOV UR4, URZ ;  /* 0x000000ff00047c82 */ /* 0x000fca0008000000 */
.L_x_4:
[----:B-1----:R-:W-:Y:S02]  /*0a50*/  IMAD.U32 R24, RZ, RZ, UR6 ;  /* 0x00000006ff187e24 */ /* 0x002fe4000f8e00ff */
[----:B------:R-:W-:-:S05]  /*0a60*/  IMAD.U32 R25, RZ, RZ, UR7 ;  /* 0x00000007ff197e24 */ /* 0x000fca000f8e00ff */
[----:B------:R-:W5:Y:S01]  /*0a70*/  LDG.E.CONSTANT R6, desc[UR8][R24.64] ;  /* 0x0000000818067981 */ /* 0x000f62000c1e9900 */
[----:B------:R-:W-:Y:S02]  /*0a80*/  UIADD3 UR6, UP0, UPT, UR6, 0x4, URZ ;  /* 0x0000000406067890 */ /* 0x000fe4000ff1e0ff */
[----:B------:R-:W-:Y:S02]  /*0a90*/  UIADD3 UR4, UPT, UPT, UR4, 0x1, URZ ;  /* 0x0000000104047890 */ /* 0x000fe4000fffe0ff */
[----:B------:R-:W-:Y:S02]  /*0aa0*/  UIADD3.X UR7, UPT, UPT, URZ, UR7, URZ, UP0, !UPT ;  /* 0x00000007ff077290 */ /* 0x000fe400087fe4ff */
[----:B------:R-:W-:Y:S01]  /*0ab0*/  UISETP.NE.AND UP0, UPT, UR4, 0x6, UPT ;  /* 0x000000060400788c */ /* 0x000fe2000bf05270 */
[----:B-----5:R-:W-:-:S03]  /*0ac0*/  IMAD.WIDE.U32 R6, R6, R9, RZ ;  /* 0x0000000906067225 */ /* 0x020fc600078e00ff */
[----:B------:R-:W-:-:S04]  /*0ad0*/  IADD3 R5, P1, PT, R6, R8, RZ ;  /* 0x0000000806057210 */ /* 0x000fc80007f3e0ff */
[----:B------:R-:W-:Y:S01]  /*0ae0*/  IADD3.X R8, PT, PT, R7, UR5, RZ, P1, !PT ;  /* 0x0000000507087c10 */ /* 0x000fe20008ffe4ff */
[----:B------:R1:W-:Y:S02]  /*0af0*/  STL [R0], R5 ;  /* 0x0000000500007387 */ /* 0x0003e40000100800 */
[----:B-1----:R-:W-:Y:S01]  /*0b00*/  IADD3 R0, PT, PT, R0, 0x4, RZ ;  /* 0x0000000400007810 */ /* 0x002fe20007ffe0ff */
[----:B------:R-:W-:Y:S06]  /*0b10*/  BRA.U UP0, `(.L_x_4) ;  /* 0xfffffffd00cc7547 */ /* 0x000fec000b83ffff */
[----:B------:R-:W-:Y:S01]  /*0b20*/  SHF.R.U32.HI R7, RZ, 0x17, R37 ;  /* 0x00000017ff077819 */ /* 0x000fe20000011625 */
[----:B------:R1:W-:Y:S03]  /*0b30*/  STL [R1+0x18], R8 ;  /* 0x0000180801007387 */ /* 0x0003e60000100800 */
[C---:B------:R-:W-:Y:S02]  /*0b40*/  LOP3.LUT R0, R7.reuse, 0xe0, RZ, 0xc0, !PT ;  /* 0x000000e007007812 */ /* 0x040fe400078ec0ff */
[----:B------:R-:W-:-:S03]  /*0b50*/  LOP3.LUT P1, RZ, R7, 0x1f, RZ, 0xc0, !PT ;  /* 0x0000001f07ff7812 */ /* 0x000fc6000782c0ff */
[----:B------:R-:W-:-:S05]  /*0b60*/  VIADD R0, R0, 0xffffff80 ;  /* 0xffffff8000007836 */ /* 0x000fca0000000000 */
[----:B------:R-:W-:-:S05]  /*0b70*/  SHF.R.U32.HI R0, RZ, 0x5, R0 ;  /* 0x00000005ff007819 */ /* 0x000fca0000011600 */
[----:B------:R-:W-:-:S05]  /*0b80*/  IMAD R9, R0, -0x4, R1 ;  /* 0xfffffffc00097824 */ /* 0x000fca00078e0201 */
[----:B------:R-:W5:Y:S04]  /*0b90*/  LDL R0, [R9+0x18] ;  /* 0x0000180009007983 */ /* 0x000f680000100800 */
[----:B------:R-:W5:Y:S04]  /*0ba0*/  LDL R5, [R9+0x14] ;  /* 0x0000140009057983 */ /* 0x000f680000100800 */
[----:B------:R-:W2:Y:S01]  /*0bb0*/  @P1 LDL R6, [R9+0x10] ;  /* 0x0000100009061983 */ /* 0x000ea20000100800 */
[----:B------:R-:W-:Y:S01]  /*0bc0*/  LOP3.LUT R7, R7, 0x1f, RZ, 0xc0, !PT ;  /* 0x0000001f07077812 */ /* 0x000fe200078ec0ff */
[----:B------:R-:W-:Y:S01]  /*0bd0*/  UMOV UR4, 0x54442d19 ;  /* 0x54442d1900047882 */ /* 0x000fe20000000000 */
[----:B------:R-:W-:-:S02]  /*0be0*/  UMOV UR5, 0x3bf921fb ;  /* 0x3bf921fb00057882 */ /* 0x000fc40000000000 */
[-C--:B-----5:R-:W-:Y:S02]  /*0bf0*/  @P1 SHF.L.W.U32.HI R0, R5, R7.reuse, R0 ;  /* 0x0000000705001219 */ /* 0x0a0fe40000010e00 */
[----:B--2---:R-:W-:Y:S02]  /*0c00*/  @P1 SHF.L.W.U32.HI R5, R6, R7, R5 ;  /* 0x0000000706051219 */ /* 0x004fe40000010e05 */
[----:B------:R-:W-:Y:S02]  /*0c10*/  ISETP.GE.AND P1, PT, R37, RZ, PT ;  /* 0x000000ff2500720c */ /* 0x000fe40003f26270 */
[C---:B------:R-:W-:Y:S01]  /*0c20*/  SHF.L.W.U32.HI R6, R5.reuse, 0x2, R0 ;  /* 0x0000000205067819 */ /* 0x040fe20000010e00 */
[----:B------:R-:W-:-:S03]  /*0c30*/  IMAD.SHL.U32 R5, R5, 0x4, RZ ;  /* 0x0000000405057824 */ /* 0x000fc600078e00ff */
[----:B------:R-:W-:-:S04]  /*0c40*/  SHF.R.S32.HI R7, RZ, 0x1f, R6 ;  /* 0x0000001fff077819 */ /* 0x000fc80000011406 */
[C---:B------:R-:W-:Y:S02]  /*0c50*/  LOP3.LUT R24, R7.reuse, R5, RZ, 0x3c, !PT ;  /* 0x0000000507187212 */ /* 0x040fe400078e3cff */
[----:B------:R-:W-:Y:S02]  /*0c60*/  LOP3.LUT R25, R7, R6, RZ, 0x3c, !PT ;  /* 0x0000000607197212 */ /* 0x000fe400078e3cff */
[----:B------:R-:W-:Y:S02]  /*0c70*/  SHF.R.U32.HI R5, RZ, 0x1e, R0 ;  /* 0x0000001eff057819 */ /* 0x000fe40000011600 */
[C---:B------:R-:W-:Y:S02]  /*0c80*/  LOP3.LUT R7, R6.reuse, R37, RZ, 0x3c, !PT ;  /* 0x0000002506077212 */ /* 0x040fe400078e3cff */
[----:B------:R-:W1:Y:S01]  /*0c90*/  I2F.F64.S64 R24, R24 ;  /* 0x0000001800187312 */ /* 0x000e620000301c00 */
[----:B------:R-:W-:Y:S02]  /*0ca0*/  LEA.HI R0, R6, R5, RZ, 0x1 ;  /* 0x0000000506007211 */ /* 0x000fe400078f08ff */
[----:B------:R-:W-:-:S03]  /*0cb0*/  ISETP.GE.AND P2, PT, R7, RZ, PT ;  /* 0x000000ff0700720c */ /* 0x000fc60003f46270 */
[----:B------:R-:W-:-:S04]  /*0cc0*/  IMAD.MOV R5, RZ, RZ, -R0 ;  /* 0x000000ffff057224 */ /* 0x000fc800078e0a00 */
[----:B------:R-:W-:Y:S01]  /*0cd0*/  @!P1 IMAD.MOV.U32 R0, RZ, RZ, R5 ;  /* 0x000000ffff009224 */ /* 0x000fe200078e0005 */
[----:B-1----:R-:W-:-:S10]  /*0ce0*/  DMUL R8, R24, UR4 ;  /* 0x0000000418087c28 */ /* 0x002fd40008000000 */
[----:B------:R-:W1:Y:S02]  /*0cf0*/  F2F.F32.F64 R8, R8 ;  /* 0x0000000800087310 */ /* 0x000e640000301000 */
[----:B-1----:R-:W-:-:S07]  /*0d00*/  FSEL R5, -R8, R8, !P2 ;  /* 0x0000000808057208 */ /* 0x002fce0005000100 */
.L_x_3:
[----:B------:R-:W-:Y:S05]  /*0d10*/  BSYNC.RECONVERGENT B0 ;  /* 0x0000000000007941 */ /* 0x000fea0003800200 */
.L_x_2:
[----:B------:R-:W-:Y:S02]  /*0d20*/  IMAD.MOV.U32 R27, RZ, RZ, 0x37cbac00 ;  /* 0x37cbac00ff1b7424 */ /* 0x000fe400078e00ff */
[----:B------:R-:W-:Y:S01]  /*0d30*/  FMUL R6, R5, R5 ;  /* 0x0000000505067220 */ /* 0x000fe20000400000 */
[----:B------:R-:W-:Y:S01]  /*0d40*/  LOP3.LUT R8, R0, 0x1, RZ, 0xc0, !PT ;  /* 0x0000000100087812 */ /* 0x000fe200078ec0ff */
[----:B------:R-:W-:Y:S01]  /*0d50*/  IMAD.MOV.U32 R9, RZ, RZ, 0x3c0885e4 ;  /* 0x3c0885e4ff097424 */ /* 0x000fe200078e00ff */
[----:B------:R-:W-:Y:S01]  /*0d60*/  BSSY.RECONVERGENT B0, `(.L_x_5) ;  /* 0x0000048000007945 */ /* 0x000fe20003800200 */
[----:B------:R-:W-:Y:S01]  /*0d70*/  FFMA R7, R6, R27, -0.0013887860113754868507 ;  /* 0xbab607ed06077423 */ /* 0x000fe2000000001b */
[----:B------:R-:W-:Y:S01]  /*0d80*/  ISETP.NE.U32.AND P1, PT, R8, 0x1, PT ;  /* 0x000000010800780c */ /* 0x000fe20003f25070 */
[----:B------:R-:W-:Y:S02]  /*0d90*/  VIADD R0, R0, 0x1 ;  /* 0x0000000100007836 */ /* 0x000fe40000000000 */
[----:B------:R-:W-:Y:S01]  /*0da0*/  IMAD.MOV.U32 R8, RZ, RZ, 0x3e2aaaa8 ;  /* 0x3e2aaaa8ff087424 */ /* 0x000fe200078e00ff */
[----:B------:R-:W-:-:S02]  /*0db0*/  FSEL R7, R7, -0.00019574658654164522886, P1 ;  /* 0xb94d415307077808 */ /* 0x000fc40000800000 */
[----:B------:R-:W-:Y:S02]  /*0dc0*/  FSEL R9, R9, 0.041666727513074874878, !P1 ;  /* 0x3d2aaabb09097808 */ /* 0x000fe40004800000 */
[----:B------:R-:W-:Y:S02]  /*0dd0*/  LOP3.LUT P2, RZ, R0, 0x2, RZ, 0xc0, !PT ;  /* 0x0000000200ff7812 */ /* 0x000fe4000784c0ff */
[----:B------:R-:W-:Y:S01]  /*0de0*/  FSEL R0, R5, 1, !P1 ;  /* 0x3f80000005007808 */ /* 0x000fe20004800000 */
[----:B------:R-:W-:Y:S01]  /*0df0*/  FFMA R7, R6, R7, R9 ;  /* 0x0000000706077223 */ /* 0x000fe20000000009 */
[----:B------:R-:W-:-:S03]  /*0e00*/  FSEL R8, -R8, -0.4999999701976776123, !P1 ;  /* 0xbeffffff08087808 */ /* 0x000fc60004800100 */
[C---:B------:R-:W-:Y:S02]  /*0e10*/  FFMA R5, R6.reuse, R0, RZ ;  /* 0x0000000006057223 */ /* 0x040fe400000000ff */
[----:B------:R-:W-:-:S04]  /*0e20*/  FFMA R7, R6, R7, R8 ;  /* 0x0000000706077223 */ /* 0x000fc80000000008 */
[----:B------:R-:W-:-:S04]  /*0e30*/  FFMA R9, R5, R7, R0 ;  /* 0x0000000705097223 */ /* 0x000fc80000000000 */
[----:B------:R-:W-:-:S05]  /*0e40*/  @P2 FADD R9, RZ, -R9 ;  /* 0x80000009ff092221 */ /* 0x000fca0000000000 */
[----:B------:R-:W-:Y:S01]  /*0e50*/  F2FP.F16.F32.PACK_AB R9, RZ, R9 ;  /* 0x00000009ff09723e */ /* 0x000fe200000000ff */
        /* <DEDUP_REMOVED lines=12> */
.L_x_7:
        /* <DEDUP_REMOVED lines=11> */
[----:B-1----:R-:W-:Y:S01]  /*0fd0*/  VIADD R0, R0, 0x4 ;  /* 0x0000000400007836 */ /* 0x002fe20000000000 */
        /* <DEDUP_REMOVED lines=13> */
[----:B------:R-:W-:Y:S01]  /*10b0*/  UMOV UR5, 0x3bf921fb ;  /* 0x3bf921fb00057882 */ /* 0x000fe20000000000 */
[----:B------:R-:W-:-:S02]  /*10c0*/  ISETP.GE.AND P1, PT, R37, RZ, PT ;  /* 0x000000ff2500720c */ /* 0x000fc40003f26270 */
[-C--:B-----5:R-:W-:Y:S02]  /*10d0*/  @P0 SHF.L.W.U32.HI R0, R5, R7.reuse, R0 ;  /* 0x0000000705000219 */ /* 0x0a0fe40000010e00 */
[----:B--2---:R-:W-:-:S04]  /*10e0*/  @P0 SHF.L.W.U32.HI R5, R6, R7, R5 ;  /* 0x0000000706050219 */ /* 0x004fc80000010e05 */
[C---:B------:R-:W-:Y:S01]  /*10f0*/  SHF.L.W.U32.HI R6, R5.reuse, 0x2, R0 ;  /* 0x0000000205067819 */ /* 0x040fe20000010e00 */
[----:B------:R-:W-:-:S03]  /*1100*/  IMAD.SHL.U32 R5, R5, 0x4, RZ ;  /* 0x0000000405057824 */ /* 0x000fc600078e00ff */
[----:B------:R-:W-:Y:S02]  /*1110*/  SHF.R.S32.HI R7, RZ, 0x1f, R6 ;  /* 0x0000001fff077819 */ /* 0x000fe40000011406 */
[----:B------:R-:W-:Y:S02]  /*1120*/  LOP3.LUT R37, R6, R37, RZ, 0x3c, !PT ;  /* 0x0000002506257212 */ /* 0x000fe400078e3cff */
[C---:B------:R-:W-:Y:S02]  /*1130*/  LOP3.LUT R24, R7.reuse, R5, RZ, 0x3c, !PT ;  /* 0x0000000507187212 */ /* 0x040fe400078e3cff */
[----:B------:R-:W-:Y:S02]  /*1140*/  LOP3.LUT R25, R7, R6, RZ, 0x3c, !PT ;  /* 0x0000000607197212 */ /* 0x000fe400078e3cff */
[----:B------:R-:W-:Y:S02]  /*1150*/  SHF.R.U32.HI R5, RZ, 0x1e, R0 ;  /* 0x0000001eff057819 */ /* 0x000fe40000011600 */
[----:B------:R-:W-:-:S02]  /*1160*/  ISETP.GE.AND P0, PT, R37, RZ, PT ;  /* 0x000000ff2500720c */ /* 0x000fc40003f06270 */
[----:B------:R-:W2:Y:S01]  /*1170*/  I2F.F64.S64 R24, R24 ;  /* 0x0000001800187312 */ /* 0x000ea20000301c00 */
[----:B------:R-:W-:-:S05]  /*1180*/  LEA.HI R26, R6, R5, RZ, 0x1 ;  /* 0x00000005061a7211 */ /* 0x000fca00078f08ff */
[----:B------:R-:W-:-:S04]  /*1190*/  IMAD.MOV R0, RZ, RZ, -R26 ;  /* 0x000000ffff007224 */ /* 0x000fc800078e0a1a */
[----:B------:R-:W-:Y:S01]  /*11a0*/  @!P1 IMAD.MOV.U32 R26, RZ, RZ, R0 ;  /* 0x000000ffff1a9224 */ /* 0x000fe200078e0000 */
[----:B--2---:R-:W-:-:S10]  /*11b0*/  DMUL R28, R24, UR4 ;  /* 0x00000004181c7c28 */ /* 0x004fd40008000000 */
[----:B------:R-:W2:Y:S02]  /*11c0*/  F2F.F32.F64 R28, R28 ;  /* 0x0000001c001c7310 */ /* 0x000ea40000301000 */
[----:B-12---:R-:W-:-:S07]  /*11d0*/  FSEL R22, -R28, R28, !P0 ;  /* 0x0000001c1c167208 */ /* 0x006fce0004000100 */
.L_x_6:
[----:B------:R-:W-:Y:S05]  /*11e0*/  BSYNC.RECONVERGENT B0 ;  /* 0x0000000000007941 */ /* 0x000fea0003800200 */
.L_x_5:
[----:B------:R-:W1:Y:S08]  /*11f0*/  LDC.64 R30, c[0x0][0x388] ;  /* 0x0000e200ff1e7b82 */ /* 0x000e700000000a00 */
[----:B------:R-:W5:Y:S01]  /*1200*/  LDC.64 R6, c[0x0][0x380] ;  /* 0x0000e000ff067b82 */ /* 0x000f620000000a00 */
[----:B-1----:R-:W-:-:S05]  /*1210*/  IMAD.WIDE R30, R3, 0x2, R30 ;  /* 0x00000002031e7825 */ /* 0x002fca00078e021e */
[----:B------:R-:W2:Y:S01]  /*1220*/  LDG.E.U16 R5, desc[UR8][R30.64] ;  /* 0x000000081e057981 */ /* 0x000ea2000c1e1500 */
[----:B-----5:R-:W-:-:S06]  /*1230*/  IMAD.WIDE R6, R3, 0x2, R6 ;  /* 0x0000000203067825 */ /* 0x020fcc00078e0206 */
[----:B------:R1:W5:Y:S01]  /*1240*/  LDG.E.U16 R6, desc[UR8][R6.64] ;  /* 0x0000000806067981 */ /* 0x000362000c1e1500 */
[----:B------:R-:W0:Y:S01]  /*1250*/  MUFU.RCP64H R25, R21 ;  /* 0x0000001500197308 */ /* 0x000e220000001800 */
[----:B------:R-:W-:Y:S01]  /*1260*/  IMAD.MOV.U32 R24, RZ, RZ, 0x1 ;  /* 0x00000001ff187424 */ /* 0x000fe200078e00ff */
[----:B------:R-:W-:Y:S01]  /*1270*/  LOP3.LUT R0, R26, 0x1, RZ, 0xc0, !PT ;  /* 0x000000011a007812 */ /* 0x000fe200078ec0ff */
[----:B------:R-:W-:-:S03]  /*1280*/  FMUL R8, R22, R22 ;  /* 0x0000001616087220 */ /* 0x000fc60000400000 */
[----:B------:R-:W-:Y:S01]  /*1290*/  ISETP.NE.U32.AND P0, PT, R0, 0x1, PT ;  /* 0x000000010000780c */ /* 0x000fe20003f05070 */
[----:B------:R-:W-:Y:S01]  /*12a0*/  FFMA R27, R8, R27, -0.0013887860113754868507 ;  /* 0xbab607ed081b7423 */ /* 0x000fe2000000001b */
[----:B------:R-:W-:Y:S01]  /*12b0*/  IMAD.MOV.U32 R0, RZ, RZ, 0x3d2aaabb ;  /* 0x3d2aaabbff007424 */ /* 0x000fe200078e00ff */
[----:B0-----:R-:W-:-:S03]  /*12c0*/  DFMA R28, -R20, R24, 1 ;  /* 0x3ff00000141c742b */ /* 0x001fc60000000118 */
[----:B------:R-:W-:Y:S02]  /*12d0*/  FSEL R27, R27, -0.00019574658654164522886, !P0 ;  /* 0xb94d41531b1b7808 */ /* 0x000fe40004000000 */
[----:B-1----:R-:W-:Y:S01]  /*12e0*/  FSEL R7, R0, 0.0083327032625675201416, !P0 ;  /* 0x3c0885e400077808 */ /* 0x002fe20004000000 */
[----:B------:R-:W-:Y:S02]  /*12f0*/  IMAD.MOV.U32 R0, RZ, RZ, 0x3effffff ;  /* 0x3effffffff007424 */ /* 0x000fe400078e00ff */
[----:B------:R-:W-:Y:S01]  /*1300*/  DFMA R28, R28, R28, R28 ;  /* 0x0000001c1c1c722b */ /* 0x000fe2000000001c */
[----:B------:R-:W-:Y:S01]  /*1310*/  VIADD R30, R4, 0x1 ;  /* 0x00000001041e7836 */ /* 0x000fe20000000000 */
[----:B------:R-:W-:Y:S01]  /*1320*/  LOP3.LUT P1, RZ, R26, 0x2, RZ, 0xc0, !PT ;  /* 0x000000021aff7812 */ /* 0x000fe2000782c0ff */
[----:B------:R-:W-:-:S05]  /*1330*/  FFMA R7, R8, R27, R7 ;  /* 0x0000001b08077223 */ /* 0x000fca0000000007 */
[----:B------:R-:W-:Y:S01]  /*1340*/  DFMA R26, R24, R28, R24 ;  /* 0x0000001c181a722b */ /* 0x000fe20000000018 */
[----:B------:R-:W-:Y:S01]  /*1350*/  FSEL R29, -R0, -0.16666662693023681641, !P0 ;  /* 0xbe2aaaa8001d7808 */ /* 0x000fe20004000100 */
[----:B------:R-:W0:Y:S01]  /*1360*/  I2F.F64 R24, R30 ;  /* 0x0000001e00187312 */ /* 0x000e220000201c00 */
[----:B------:R-:W-:-:S03]  /*1370*/  FSEL R0, R22, 1, P0 ;  /* 0x3f80000016007808 */ /* 0x000fc60000000000 */
[C---:B------:R-:W-:Y:S02]  /*1380*/  FFMA R22, R8.reuse, R7, R29 ;  /* 0x0000000708167223 */ /* 0x040fe4000000001d */
[----:B------:R-:W-:Y:S01]  /*1390*/  DFMA R28, -R20, R26, 1 ;  /* 0x3ff00000141c742b */ /* 0x000fe2000000011a */
[----:B------:R-:W-:-:S04]  /*13a0*/  FFMA R7, R8, R0, RZ ;  /* 0x0000000008077223 */ /* 0x000fc800000000ff */
[----:B------:R-:W-:-:S03]  /*13b0*/  FFMA R7, R7, R22, R0 ;  /* 0x0000001607077223 */ /* 0x000fc60000000000 */
[----:B------:R-:W-:Y:S01]  /*13c0*/  DFMA R26, R26, R28, R26 ;  /* 0x0000001c1a1a722b */ /* 0x000fe2000000001a */
[----:B------:R-:W-:Y:S01]  /*13d0*/  @P1 FADD R7, RZ, -R7 ;  /* 0x80000007ff071221 */ /* 0x000fe20000000000 */
[----:B0-----:R-:W-:-:S03]  /*13e0*/  DMUL R24, R18, R24 ;  /* 0x0000001812187228 */ /* 0x001fc60000000000 */
[----:B------:R-:W0:Y:S05]  /*13f0*/  F2F.F16.F32 R0, -R7 ;  /* 0x8000000700007304 */ /* 0x000e2a0000200800 */
[----:B------:R-:W-:-:S08]  /*1400*/  DMUL R36, R26, R24 ;  /* 0x000000181a247228 */ /* 0x000fd00000000000 */
[----:B------:R-:W-:Y:S01]  /*1410*/  DFMA R28, -R20, R36, R24 ;  /* 0x00000024141c722b */ /* 0x000fe20000000118 */
[----:B0-----:R-:W-:Y:S01]  /*1420*/  PRMT R0, R0, 0x5410, R9 ;  /* 0x0000541000007816 */ /* 0x001fe20000000009 */
[----:B------:R-:W-:-:S06]  /*1430*/  IMAD R23, R23, 0x10, R4 ;  /* 0x0000001017177824 */ /* 0x000fcc00078e0204 */
[----:B------:R-:W-:Y:S01]  /*1440*/  DFMA R36, R26, R28, R36 ;  /* 0x0000001c1a24722b */ /* 0x000fe20000000024 */
[----:B------:R-:W-:Y:S01]  /*1450*/  FSETP.GEU.AND P1, PT, |R25|, 6.5827683646048100446e-37, PT ;  /* 0x036000001900780b */ /* 0x000fe20003f2e200 */
[----:B------:R-:W-:Y:S01]  /*1460*/  BSSY.RECONVERGENT B0, `(.L_x_8) ;  /* 0x000000e000007945 */ /* 0x000fe20003800200 */
[----:B--2---:R-:W-:-:S04]  /*1470*/  HMUL2 R5, R5.H0_H0, R0 ;  /* 0x0000000005057232 */ /* 0x004fc80000000800 */
[C-C-:B-----5:R-:W-:Y:S02]  /*1480*/  HFMA2 R9, R6.reuse.H0_H0, R9.H0_H0, -R5.reuse.H0_H0 ;  /* 0x2000000906097231 */ /* 0x160fe40000140805 */
[----:B------:R-:W-:Y:S02]  /*1490*/  HFMA2 R6, R6.H0_H0, R0.H0_H0, R5.H1_H1 ;  /* 0x2000000006067231 */ /* 0x000fe40000060805 */
[----:B------:R-:W-:Y:S02]  /*14a0*/  IMAD R0, R23, 0x2, R2 ;  /* 0x0000000217007824 */ /* 0x000fe400078e0202 */
[----:B------:R-:W-:-:S03]  /*14b0*/  FFMA R5, RZ, R21, R37 ;  /* 0x00000015ff057223 */ /* 0x000fc60000000025 */
[----:B------:R0:W-:Y:S04]  /*14c0*/  STS.U16 [R0], R9 ;  /* 0x0000000900007388 */ /* 0x0001e80000000400 */
[----:B------:R0:W-:Y:S01]  /*14d0*/  STS.U16 [R0+0x200], R6 ;  /* 0x0002000600007388 */ /* 0x0001e20000000400 */
[----:B------:R-:W-:-:S13]  /*14e0*/  FSETP.GT.AND P0, PT, |R5|, 1.469367938527859385e-39, PT ;  /* 0x001000000500780b */ /* 0x000fda0003f04200 */
[----:B0-----:R-:W-:Y:S05]  /*14f0*/  @P0 BRA P1, `(.L_x_9) ;  /* 0x0000000000100947 */ /* 0x001fea0000800000 */
[----:B------:R-:W-:Y:S01]  /*1500*/  IMAD.MOV.U32 R28, RZ, RZ, R20 ;  /* 0x000000ffff1c7224 */ /* 0x000fe200078e0014 */
[----:B------:R-:W-:Y:S01]  /*1510*/  MOV R6, 0x1540 ;  /* 0x0000154000067802 */ /* 0x000fe20000000f00 */
[----:B------:R-:W-:-:S07]  /*1520*/  IMAD.MOV.U32 R29, RZ, RZ, R21 ;  /* 0x000000ffff1d7224 */ /* 0x000fce00078e0015 */
[----:B---34-:R-:W-:Y:S05]  /*1530*/  CALL.REL.NOINC `($__internal_0_$__cuda_sm20_div_rn_f64_full) ;  /* 0x0000005800dc7944 */ /* 0x018fea0003c00000 */
.L_x_9:
[----:B------:R-:W-:Y:S05]  /*1540*/  BSYNC.RECONVERGENT B0 ;  /* 0x0000000000007941 */ /* 0x000fea0003800200 */
.L_x_8:
[----:B------:R-:W0:Y:S01]  /*1550*/  F2F.F32.F64 R36, R36 ;  /* 0x0000002400247310 */ /* 0x000e220000301000 */
[----:B------:R-:W-:Y:S01]  /*1560*/  BSSY.RECONVERGENT B0, `(.L_x_10) ;  /* 0x0000043000007945 */ /* 0x000fe20003800200 */
[C---:B0-----:R-:W-:Y:S01]  /*1570*/  FMUL R5, R36.reuse, 0.63661974668502807617 ;  /* 0x3f22f98324057820 */ /* 0x041fe20000400000 */
[----:B------:R-:W-:-:S05]  /*1580*/  FSETP.GE.AND P0, PT, |R36|, 105615, PT ;  /* 0x47ce47802400780b */ /* 0x000fca0003f06200 */
[----:B------:R-:W0:Y:S02]  /*1590*/  F2I.NTZ R5, R5 ;  /* 0x0000000500057305 */ /* 0x000e240000203100 */
[----:B0-----:R-:W-:Y:S01]  /*15a0*/  I2FP.F32.S32 R7, R5 ;  /* 0x0000000500077245 */ /* 0x001fe20000201400 */
[----:B------:R-:W-:-:S04]  /*15b0*/  IMAD.MOV.U32 R27, RZ, RZ, R5 ;  /* 0x000000ffff1b7224 */ /* 0x000fc800078e0005 */
[----:B------:R-:W-:-:S04]  /*15c0*/  FFMA R6, R7, -1.5707962512969970703, R36 ;  /* 0xbfc90fda07067823 */ /* 0x000fc80000000024 */
[----:B------:R-:W-:-:S04]  /*15d0*/  FFMA R6, R7, -7.5497894158615963534e-08, R6 ;  /* 0xb3a2216807067823 */ /* 0x000fc80000000006 */
[----:B------:R-:W-:-:S04]  /*15e0*/  FFMA R26, R7, -5.3903029534742383927e-15, R6 ;  /* 0xa7c234c5071a7823 */ /* 0x000fc80000000006 */
[----:B------:R-:W-:Y:S01]  /*15f0*/  IMAD.MOV.U32 R6, RZ, RZ, R26 ;  /* 0x000000ffff067224 */ /* 0x000fe200078e001a */
[----:B------:R-:W-:Y:S06]  /*1600*/  @!P0 BRA `(.L_x_11) ;  /* 0x0000000000e08947 */ /* 0x000fec0003800000 */
[----:B------:R-:W-:-:S13]  /*1610*/  FSETP.NEU.AND P1, PT, |R36|, +INF , PT ;  /* 0x7f8000002400780b */ /* 0x000fda0003f2d200 */
[----:B------:R-:W-:Y:S05]  /*1620*/  @!P1 BRA `(.L_x_12) ;  /* 0x0000000000d09947 */ /* 0x000fea0003800000 */
[----:B------:R-:W-:Y:S01]  /*1630*/  IMAD.SHL.U32 R6, R36, 0x100, RZ ;  /* 0x0000010024067824 */ /* 0x000fe200078e00ff */
[----:B------:R-:W0:Y:S01]  /*1640*/  LDCU.64 UR6, c[0x4][URZ] ;  /* 0x01000000ff0677ac */ /* 0x000e220008000a00 */
[----:B------:R-:W-:Y:S02]  /*1650*/  IMAD.MOV.U32 R22, RZ, RZ, RZ ;  /* 0x000000ffff167224 */ /* 0x000fe400078e00ff */
[----:B------:R-:W-:Y:S01]  /*1660*/  IMAD.MOV.U32 R5, RZ, RZ, R1 ;  /* 0x000000ffff057224 */ /* 0x000fe200078e0001 */
[----:B------:R-:W-:Y:S01]  /*1670*/  LOP3.LUT R23, R6, 0x80000000, RZ, 0xfc, !PT ;  /* 0x8000000006177812 */ /* 0x000fe200078efcff */
[----:B------:R-:W-:Y:S01]  /*1680*/  UMOV UR5, URZ ;  /* 0x000000ff00057c82 */ /* 0x000fe20008000000 */
[----:B------:R-:W-:-:S05]  /*1690*/  UMOV UR4, URZ ;  /* 0x000000ff00047c82 */ /* 0x000fca0008000000 */
.L_x_13:
[----:B0-----:R-:W-:Y:S01]  /*16a0*/  IMAD.U32 R8, RZ, RZ, UR6 ;  /* 0x00000006ff087e24 */ /* 0x001fe2000f8e00ff */
[----:B------:R-:W-:-:S05]  /*16b0*/  MOV R9, UR7 ;  /* 0x0000000700097c02 */ /* 0x000fca0008000f00 */
[----:B------:R-:W2:Y:S01]  /*16c0*/  LDG.E.CONSTANT R6, desc[UR8][R8.64] ;  /* 0x0000000808067981 */ /* 0x000ea2000c1e9900 */
[----:B------:R-:W-:Y:S02]  /*16d0*/  UIADD3 UR6, UP0, UPT, UR6, 0x4, URZ ;  /* 0x0000000406067890 */ /* 0x000fe4000ff1e0ff */
[----:B------:R-:W-:Y:S02]  /*16e0*/  UIADD3 UR4, UPT, UPT, UR4, 0x1, URZ ;  /* 0x0000000104047890 */ /* 0x000fe4000fffe0ff */
[----:B------:R-:W-:Y:S02]  /*16f0*/  UIADD3.X UR7, UPT, UPT, URZ, UR7, URZ, UP0, !UPT ;  /* 0x00000007ff077290 */ /* 0x000fe400087fe4ff */
[----:B------:R-:W-:Y:S01]  /*1700*/  UISETP.NE.AND UP0, UPT, UR4, 0x6, UPT ;  /* 0x000000060400788c */ /* 0x000fe2000bf05270 */
[----:B--2---:R-:W-:-:S03]  /*1710*/  IMAD.WIDE.U32 R6, R6, R23, RZ ;  /* 0x0000001706067225 */ /* 0x004fc600078e00ff */
[----:B------:R-:W-:-:S04]  /*1720*/  IADD3 R6, P1, PT, R6, R22, RZ ;  /* 0x0000001606067210 */ /* 0x000fc80007f3e0ff */
[----:B------:R-:W-:Y:S01]  /*1730*/  IADD3.X R22, PT, PT, R7, UR5, RZ, P1, !PT ;  /* 0x0000000507167c10 */ /* 0x000fe20008ffe4ff */
[----:B------:R0:W-:Y:S02]  /*1740*/  STL [R5], R6 ;  /* 0x0000000605007387 */ /* 0x0001e40000100800 */
[----:B0-----:R-:W-:Y:S01]  /*1750*/  VIADD R5, R5, 0x4 ;  /* 0x0000000405057836 */ /* 0x001fe20000000000 */
        /* <DEDUP_REMOVED lines=8> */
[----:B------:R-:W2:Y:S04]  /*17e0*/  LDL R5, [R9+0x18] ;  /* 0x0000180009057983 */ /* 0x000ea80000100800 */
[----:B------:R-:W2:Y:S04]  /*17f0*/  LDL R6, [R9+0x14] ;  /* 0x0000140009067983 */ /* 0x000ea80000100800 */
[----:B------:R-:W5:Y:S01]  /*1800*/  @P1 LDL R8, [R9+0x10] ;  /* 0x0000100009081983 */ /* 0x000f620000100800 */
[----:B------:R-:W-:Y:S01]  /*1810*/  @P1 LOP3.LUT R7, R7, 0x1f, RZ, 0xc0, !PT ;  /* 0x0000001f07071812 */ /* 0x000fe200078ec0ff */
[----:B------:R-:W-:Y:S01]  /*1820*/  UMOV UR4, 0x54442d19 ;  /* 0x54442d1900047882 */ /* 0x000fe20000000000 */
[----:B------:R-:W-:-:S02]  /*1830*/  UMOV UR5, 0x3bf921fb ;  /* 0x3bf921fb00057882 */ /* 0x000fc40000000000 */
[-C--:B--2---:R-:W-:Y:S02]  /*1840*/  @P1 SHF.L.W.U32.HI R5, R6, R7.reuse, R5 ;  /* 0x0000000706051219 */ /* 0x084fe40000010e05 */
[----:B-----5:R-:W-:Y:S02]  /*1850*/  @P1 SHF.L.W.U32.HI R6, R8, R7, R6 ;  /* 0x0000000708061219 */ /* 0x020fe40000010e06 */
[----:B------:R-:W-:Y:S02]  /*1860*/  ISETP.GE.AND P1, PT, R36, RZ, PT ;  /* 0x000000ff2400720c */ /* 0x000fe40003f26270 */
[C---:B------:R-:W-:Y:S01]  /*1870*/  SHF.L.W.U32.HI R7, R6.reuse, 0x2, R5 ;  /* 0x0000000206077819 */ /* 0x040fe20000010e05 */
[----:B------:R-:W-:-:S03]  /*1880*/  IMAD.SHL.U32 R6, R6, 0x4, RZ ;  /* 0x0000000406067824 */ /* 0x000fc600078e00ff */
[----:B------:R-:W-:Y:S02]  /*1890*/  SHF.R.S32.HI R8, RZ, 0x1f, R7 ;  /* 0x0000001fff087819 */ /* 0x000fe40000011407 */
[----:B0-----:R-:W-:Y:S02]  /*18a0*/  LOP3.LUT R22, R7, R36, RZ, 0x3c, !PT ;  /* 0x0000002407167212 */ /* 0x001fe400078e3cff */
[C---:B------:R-:W-:Y:S02]  /*18b0*/  LOP3.LUT R24, R8.reuse, R6, RZ, 0x3c, !PT ;  /* 0x0000000608187212 */ /* 0x040fe400078e3cff */
[----:B------:R-:W-:Y:S02]  /*18c0*/  LOP3.LUT R25, R8, R7, RZ, 0x3c, !PT ;  /* 0x0000000708197212 */ /* 0x000fe400078e3cff */
[----:B------:R-:W-:Y:S02]  /*18d0*/  SHF.R.U32.HI R6, RZ, 0x1e, R5 ;  /* 0x0000001eff067819 */ /* 0x000fe40000011605 */
[----:B------:R-:W-:-:S02]  /*18e0*/  ISETP.GE.AND P2, PT, R22, RZ, PT ;  /* 0x000000ff1600720c */ /* 0x000fc40003f46270 */
[----:B------:R-:W0:Y:S01]  /*18f0*/  I2F.F64.S64 R24, R24 ;  /* 0x0000001800187312 */ /* 0x000e220000301c00 */
[----:B------:R-:W-:-:S05]  /*1900*/  LEA.HI R5, R7, R6, RZ, 0x1 ;  /* 0x0000000607057211 */ /* 0x000fca00078f08ff */
[----:B------:R-:W-:-:S04]  /*1910*/  IMAD.MOV R6, RZ, RZ, -R5 ;  /* 0x000000ffff067224 */ /* 0x000fc800078e0a05 */
[----:B------:R-:W-:Y:S01]  /*1920*/  @!P1 IMAD.MOV.U32 R5, RZ, RZ, R6 ;  /* 0x000000ffff059224 */ /* 0x000fe200078e0006 */
[----:B0-----:R-:W-:-:S10]  /*1930*/  DMUL R8, R24, UR4 ;  /* 0x0000000418087c28 */ /* 0x001fd40008000000 */
[----:B------:R-:W0:Y:S02]  /*1940*/  F2F.F32.F64 R8, R8 ;  /* 0x0000000800087310 */ /* 0x000e240000301000 */
[----:B0-----:R-:W-:Y:S01]  /*1950*/  FSEL R6, -R8, R8, !P2 ;  /* 0x0000000808067208 */ /* 0x001fe20005000100 */
[----:B------:R-:W-:Y:S06]  /*1960*/  BRA `(.L_x_11) ;  /* 0x0000000000087947 */ /* 0x000fec0003800000 */
.L_x_12:
[----:B------:R-:W-:Y:S01]  /*1970*/  FMUL R6, RZ, R36 ;  /* 0x00000024ff067220 */ /* 0x000fe20000400000 */
[----:B------:R-:W-:-:S07]  /*1980*/  IMAD.MOV.U32 R5, RZ, RZ, RZ ;  /* 0x000000ffff057224 */ /* 0x000fce00078e00ff */
.L_x_11:
[----:B------:R-:W-:Y:S05]  /*1990*/  BSYNC.RECONVERGENT B0 ;  /* 0x0000000000007941 */ /* 0x000fea0003800200 */
.L_x_10:
        /* <DEDUP_REMOVED lines=30> */
.L_x_17:
[----:B0-----:R-:W-:Y:S02]  /*1b80*/  IMAD.U32 R24, RZ, RZ, UR6 ;  /* 0x00000006ff187e24 */ /* 0x001fe4000f8e00ff */
[----:B------:R-:W-:-:S05]  /*1b90*/  IMAD.U32 R25, RZ, RZ, UR7 ;  /* 0x00000007ff197e24 */ /* 0x000fca000f8e00ff */
        /* <DEDUP_REMOVED lines=21> */
[----:B------:R-:W-:Y:S01]  /*1cf0*/  LOP3.LUT R8, R8, 0x1f, RZ, 0xc0, !PT ;  /* 0x0000001f08087812 */ /* 0x000fe200078ec0ff */
[----:B------:R-:W-:Y:S01]  /*1d00*/  UMOV UR4, 0x54442d19 ;  /* 0x54442d1900047882 */ /* 0x000fe20000000000 */
[----:B------:R-:W-:Y:S01]  /*1d10*/  UMOV UR5, 0x3bf921fb ;  /* 0x3bf921fb00057882 */ /* 0x000fe20000000000 */
[----:B------:R-:W-:-:S02]  /*1d20*/  ISETP.GE.AND P1, PT, R36, RZ, PT ;  /* 0x000000ff2400720c */ /* 0x000fc40003f26270 */
[-C--:B--2---:R-:W-:Y:S02]  /*1d30*/  @P0 SHF.L.W.U32.HI R5, R6, R8.reuse, R5 ;  /* 0x0000000806050219 */ /* 0x084fe40000010e05 */
[----:B-----5:R-:W-:-:S04]  /*1d40*/  @P0 SHF.L.W.U32.HI R6, R7, R8, R6 ;  /* 0x0000000807060219 */ /* 0x020fc80000010e06 */
        /* <DEDUP_REMOVED lines=16> */
.L_x_16:
[----:B------:R-:W-:Y:S01]  /*1e50*/  FMUL R26, RZ, R36 ;  /* 0x00000024ff1a7220 */ /* 0x000fe20000400000 */
[----:B------:R-:W-:-:S07]  /*1e60*/  IMAD.MOV.U32 R27, RZ, RZ, RZ ;  /* 0x000000ffff1b7224 */ /* 0x000fce00078e00ff */
.L_x_15:
[----:B------:R-:W-:Y:S05]  /*1e70*/  BSYNC.RECONVERGENT B0 ;  /* 0x0000000000007941 */ /* 0x000fea0003800200 */
.L_x_14:
[----:B------:R-:W0:Y:S08]  /*1e80*/  LDC.64 R22, c[0x0][0x388] ;  /* 0x0000e200ff167b82 */ /* 0x000e300000000a00 */
[----:B------:R-:W1:Y:S08]  /*1e90*/  LDC R35, c[0x0][0x3b4] ;  /* 0x0000ed00ff237b82 */ /* 0x000e700000000800 */
[----:B------:R-:W2:Y:S01]  /*1ea0*/  LDC.64 R6, c[0x0][0x380] ;  /* 0x0000e000ff067b82 */ /* 0x000ea20000000a00 */
[----:B0-----:R-:W-:-:S04]  /*1eb0*/  IMAD.WIDE R22, R3, 0x2, R22 ;  /* 0x0000000203167825 */ /* 0x001fc800078e0216 */
[----:B-1----:R-:W-:-:S05]  /*1ec0*/  IMAD.WIDE R22, R35, 0x2, R22 ;  /* 0x0000000223167825 */ /* 0x002fca00078e0216 */
[----:B------:R-:W5:Y:S01]  /*1ed0*/  LDG.E.U16 R24, desc[UR8][R22.64] ;  /* 0x0000000816187981 */ /* 0x000f62000c1e1500 */
[----:B--2---:R-:W-:-:S04]  /*1ee0*/  IMAD.WIDE R6, R3, 0x2, R6 ;  /* 0x0000000203067825 */ /* 0x004fc800078e0206 */
[----:B------:R-:W-:-:S05]  /*1ef0*/  IMAD.WIDE R34, R35, 0x2, R6 ;  /* 0x0000000223227825 */ /* 0x000fca00078e0206 */
[----:B------:R-:W2:Y:S01]  /*1f00*/  LDG.E.U16 R8, desc[UR8][R34.64] ;  /* 0x0000000822087981 */ /* 0x000ea2000c1e1500 */
[----:B------:R-:W0:Y:S01]  /*1f10*/  MUFU.RCP64H R7, R21 ;  /* 0x0000001500077308 */ /* 0x000e220000001800 */
[----:B------:R-:W-:Y:S02]  /*1f20*/  IMAD.MOV.U32 R6, RZ, RZ, 0x1 ;  /* 0x00000001ff067424 */ /* 0x000fe400078e00ff */
[----:B------:R-:W-:Y:S01]  /*1f30*/  FMUL R25, R26, R26 ;  /* 0x0000001a1a197220 */ /* 0x000fe20000400000 */
[----:B------:R-:W-:Y:S01]  /*1f40*/  LOP3.LUT R5, R27, 0x1, RZ, 0xc0, !PT ;  /* 0x000000011b057812 */ /* 0x000fe200078ec0ff */
[----:B------:R-:W-:Y:S02]  /*1f50*/  IMAD.MOV.U32 R32, RZ, RZ, 0x3d2aaabb ;  /* 0x3d2aaabbff207424 */ /* 0x000fe400078e00ff */
[----:B------:R-:W-:Y:S01]  /*1f60*/  FFMA R28, R25, R28, -0.0013887860113754868507 ;  /* 0xbab607ed191c7423 */ /* 0x000fe2000000001c */
[----:B------:R-:W-:Y:S01]  /*1f70*/  ISETP.NE.U32.AND P0, PT, R5, 0x1, PT ;  /* 0x000000010500780c */ /* 0x000fe20003f05070 */
[----:B------:R-:W-:Y:S01]  /*1f80*/  IMAD.MOV.U32 R5, RZ, RZ, 0x3effffff ;  /* 0x3effffffff057424 */ /* 0x000fe200078e00ff */
[----:B0-----:R-:W-:-:S02]  /*1f90*/  DFMA R30, -R20, R6, 1 ;  /* 0x3ff00000141e742b */ /* 0x001fc40000000106 */
[----:B------:R-:W-:Y:S02]  /*1fa0*/  FSEL R28, R28, -0.00019574658654164522886, !P0 ;  /* 0xb94d41531c1c7808 */ /* 0x000fe40004000000 */
[----:B------:R-:W-:-:S04]  /*1fb0*/  FSEL R32, R32, 0.0083327032625675201416, !P0 ;  /* 0x3c0885e420207808 */ /* 0x000fc80004000000 */
[----:B------:R-:W-:Y:S01]  /*1fc0*/  DFMA R30, R30, R30, R30 ;  /* 0x0000001e1e1e722b */ /* 0x000fe2000000001e */
[----:B------:R-:W-:Y:S01]  /*1fd0*/  FFMA R28, R25, R28, R32 ;  /* 0x0000001c191c7223 */ /* 0x000fe20000000020 */
[----:B------:R-:W-:Y:S02]  /*1fe0*/  FSEL R32, -R5, -0.16666662693023681641, !P0 ;  /* 0xbe2aaaa805207808 */ /* 0x000fe40004000100 */
[----:B------:R-:W-:Y:S02]  /*1ff0*/  FSEL R5, R26, 1, P0 ;  /* 0x3f8000001a057808 */ /* 0x000fe40000000000 */
[----:B------:R-:W-:Y:S02]  /*2000*/  LOP3.LUT P1, RZ, R27, 0x2, RZ, 0xc0, !PT ;  /* 0x000000021bff7812 */ /* 0x000fe4000782c0ff */
[----:B------:R-:W-:Y:S01]  /*2010*/  DFMA R30, R6, R30, R6 ;  /* 0x0000001e061e722b */ /* 0x000fe20000000006 */
[C---:B------:R-:W-:Y:S01]  /*2020*/  FFMA R28, R25.reuse, R28, R32 ;  /* 0x0000001c191c7223 */ /* 0x040fe20000000020 */
[----:B------:R-:W-:Y:S01]  /*2030*/  FFMA R26, R25, R5, RZ ;  /* 0x00000005191a7223 */ /* 0x000fe200000000ff */
[----:B------:R-:W-:-:S03]  /*2040*/  VIADD R29, R4, 0x2 ;  /* 0x00000002041d7836 */ /* 0x000fc60000000000 */
[----:B------:R-:W-:Y:S01]  /*2050*/  FFMA R5, R26, R28, R5 ;  /* 0x0000001c1a057223 */ /* 0x000fe20000000005 */
[----:B------:R-:W0:Y:S01]  /*2060*/  I2F.F64 R6, R29 ;  /* 0x0000001d00067312 */ /* 0x000e220000201c00 */
[----:B------:R-:W-:-:S03]  /*2070*/  DFMA R26, -R20, R30, 1 ;  /* 0x3ff00000141a742b */ /* 0x000fc6000000011e */
[----:B------:R-:W-:-:S05]  /*2080*/  @P1 FADD R5, RZ, -R5 ;  /* 0x80000005ff051221 */ /* 0x000fca0000000000 */
[----:B------:R-:W-:Y:S02]  /*2090*/  DFMA R30, R30, R26, R30 ;  /* 0x0000001a1e1e722b */ /* 0x000fe4000000001e */
[----:B------:R-:W1:Y:S01]  /*20a0*/  F2F.F16.F32 R26, -R5 ;  /* 0x80000005001a7304 */ /* 0x000e620000200800 */
[----:B0-----:R-:W-:-:S08]  /*20b0*/  DMUL R6, R18, R6 ;  /* 0x0000000612067228 */ /* 0x001fd00000000000 */
[----:B------:R-:W-:Y:S01]  /*20c0*/  DMUL R36, R30, R6 ;  /* 0x000000061e247228 */ /* 0x000fe20000000000 */
[----:B-1----:R-:W-:Y:S02]  /*20d0*/  PRMT R5, R26, 0x5410, R9 ;  /* 0x000054101a057816 */ /* 0x002fe40000000009 */
[----:B------:R-:W-:Y:S01]  /*20e0*/  FSETP.GEU.AND P1, PT, |R7|, 6.5827683646048100446e-37, PT ;  /* 0x036000000700780b */ /* 0x000fe20003f2e200 */
[----:B------:R-:W-:Y:S02]  /*20f0*/  BSSY.RECONVERGENT B0, `(.L_x_18) ;  /* 0x0000011000007945 */ /* 0x000fe40003800200 */
[----:B-----5:R-:W-:Y:S02]  /*2100*/  HMUL2 R27, R24.H0_H0, R5 ;  /* 0x00000005181b7232 */ /* 0x020fe40000000800 */
[----:B------:R-:W-:-:S08]  /*2110*/  DFMA R24, -R20, R36, R6 ;  /* 0x000000241418722b */ /* 0x000fd00000000106 */
[----:B------:R-:W-:Y:S01]  /*2120*/  DFMA R36, R30, R24, R36 ;  /* 0x000000181e24722b */ /* 0x000fe20000000024 */
[C-C-:B--2---:R-:W-:Y:S02]  /*2130*/  HFMA2 R9, R8.reuse.H0_H0, R9.H0_H0, -R27.reuse.H0_H0 ;  /* 0x2000000908097231 */ /* 0x144fe4000014081b */
[----:B------:R-:W-:-:S03]  /*2140*/  HFMA2 R8, R8.H0_H0, R26.H0_H0, R27.H1_H1 ;  /* 0x2000001a08087231 */ /* 0x000fc6000006081b */
[----:B------:R0:W-:Y:S04]  /*2150*/  STS.U16 [R0+0x2], R9 ;  /* 0x0000020900007388 */ /* 0x0001e80000000400 */
[----:B------:R-:W-:Y:S01]  /*2160*/  FFMA R5, RZ, R21, R37 ;  /* 0x00000015ff057223 */ /* 0x000fe20000000025 */
[----:B------:R0:W-:Y:S04]  /*2170*/  STS.U16 [R0+0x202], R8 ;  /* 0x0002020800007388 */ /* 0x0001e80000000400 */
[----:B------:R-:W-:-:S13]  /*2180*/  FSETP.GT.AND P0, PT, |R5|, 1.469367938527859385e-39, PT ;  /* 0x001000000500780b */ /* 0x000fda0003f04200 */
[----:B0-----:R-:W-:Y:S05]  /*2190*/  @P0 BRA P1, `(.L_x_19) ;  /* 0x0000000000180947 */ /* 0x001fea0000800000 */
[----:B------:R-:W-:Y:S01]  /*21a0*/  IMAD.MOV.U32 R24, RZ, RZ, R6 ;  /* 0x000000ffff187224 */ /* 0x000fe200078e0006 */
[----:B------:R-:W-:Y:S01]  /*21b0*/  MOV R6, 0x2200 ;  /* 0x0000220000067802 */ /* 0x000fe20000000f00 */
[----:B------:R-:W-:Y:S02]  /*21c0*/  IMAD.MOV.U32 R25, RZ, RZ, R7 ;  /* 0x000000ffff197224 */ /* 0x000fe400078e0007 */
[----:B------:R-:W-:Y:S02]  /*21d0*/  IMAD.MOV.U32 R28, RZ, RZ, R20 ;  /* 0x000000ffff1c7224 */ /* 0x000fe400078e0014 */
[----:B------:R-:W-:-:S07]  /*21e0*/  IMAD.MOV.U32 R29, RZ, RZ, R21 ;  /* 0x000000ffff1d7224 */ /* 0x000fce00078e0015 */
[----:B---34-:R-:W-:Y:S05]  /*21f0*/  CALL.REL.NOINC `($__internal_0_$__cuda_sm20_div_rn_f64_full) ;  /* 0x0000004c00ac7944 */ /* 0x018fea0003c00000 */
.L_x_19:
[----:B------:R-:W-:Y:S05]  /*2200*/  BSYNC.RECONVERGENT B0 ;  /* 0x0000000000007941 */ /* 0x000fea0003800200 */
.L_x_18:
        /* <DEDUP_REMOVED lines=15> */
[----:B------:R-:W-:Y:S01]  /*2300*/  MOV R5, R1 ;  /* 0x0000000100057202 */ /* 0x000fe20000000f00 */
[----:B------:R-:W-:Y:S01]  /*2310*/  IMAD.MOV.U32 R24, RZ, RZ, RZ ;  /* 0x000000ffff187224 */ /* 0x000fe200078e00ff */
[----:B------:R-:W0:Y:S02]  /*2320*/  LDCU.64 UR6, c[0x4][URZ] ;  /* 0x01000000ff0677ac */ /* 0x000e240008000a00 */
[----:B------:R-:W-:Y:S01]  /*2330*/  LOP3.LUT R29, R6, 0x80000000, RZ, 0xfc, !PT ;  /* 0x80000000061d7812 */ /* 0x000fe200078efcff */
[----:B------:R-:W-:Y:S01]  /*2340*/  UMOV UR5, URZ ;  /* 0x000000ff00057c82 */ /* 0x000fe20008000000 */
[----:B------:R-:W-:-:S05]  /*2350*/  UMOV UR4, URZ ;  /* 0x000000ff00047c82 */ /* 0x000fca0008000000 */
.L_x_23:
        /* <DEDUP_REMOVED lines=43> */
[----:B-1----:R-:W-:Y:S01]  /*2610*/  FSEL R6, -R28, R28, !P1 ;  /* 0x0000001c1c067208 */ /* 0x002fe20004800100 */
[----:B0-----:R-:W-:Y:S06]  /*2620*/  BRA `(.L_x_21) ;  /* 0x0000000000087947 */ /* 0x001fec0003800000 */
.L_x_22:
[----:B------:R-:W-:Y:S01]  /*2630*/  FMUL R6, RZ, R36 ;  /* 0x00000024ff067220 */ /* 0x000fe20000400000 */
[----:B------:R-:W-:-:S07]  /*2640*/  IMAD.MOV.U32 R5, RZ, RZ, RZ ;  /* 0x000000ffff057224 */ /* 0x000fce00078e00ff */
.L_x_21:
[----:B------:R-:W-:Y:S05]  /*2650*/  BSYNC.RECONVERGENT B0 ;  /* 0x0000000000007941 */ /* 0x000fea0003800200 */
.L_x_20:
[C---:B------:R-:W-:Y:S01]  /*2660*/  LOP3.LUT R24, R5.reuse, 0x1, RZ, 0xc0, !PT ;  /* 0x0000000105187812 */ /* 0x040fe200078ec0ff */
[----:B------:R-:W-:Y:S02]  /*2670*/  IMAD.MOV.U32 R28, RZ, RZ, 0x37cbac00 ;  /* 0x37cbac00ff1c7424 */ /* 0x000fe400078e00ff */
[----:B------:R-:W-:Y:S01]  /*2680*/  FMUL R7, R6, R6 ;  /* 0x0000000606077220 */ /* 0x000fe20000400000 */
[----:B------:R-:W-:Y:S01]  /*2690*/  VIADD R5, R5, 0x1 ;  /* 0x0000000105057836 */ /* 0x000fe20000000000 */
[----:B------:R-:W-:Y:S01]  /*26a0*/  ISETP.NE.U32.AND P0, PT, R24, 0x1, PT ;  /* 0x000000011800780c */ /* 0x000fe20003f05070 */
[----:B------:R-:W-:Y:S02]  /*26b0*/  IMAD.MOV.U32 R24, RZ, RZ, 0x3c0885e4 ;  /* 0x3c0885e4ff187424 */ /* 0x000fe400078e00ff */
[----:B------:R-:W-:Y:S01]  /*26c0*/  FFMA R8, R7, R28, -0.0013887860113754868507 ;  /* 0xbab607ed07087423 */ /* 0x000fe2000000001c */
[----:B------:R-:W-:Y:S01]  /*26d0*/  IMAD.MOV.U32 R27, RZ, RZ, 0x3e2aaaa8 ;  /* 0x3e2aaaa8ff1b7424 */ /* 0x000fe200078e00ff */
[----:B------:R-:W-:Y:S01]  /*26e0*/  LOP3.LUT P1, RZ, R5, 0x2, RZ, 0xc0, !PT ;  /* 0x0000000205ff7812 */ /* 0x000fe2000782c0ff */
[----:B------:R-:W-:Y:S01]  /*26f0*/  BSSY.RECONVERGENT B0, `(.L_x_24) ;  /* 0x0000045000007945 */ /* 0x000fe20003800200 */
[----:B------:R-:W-:-:S02]  /*2700*/  FSEL R24, R24, 0.041666727513074874878, !P0 ;  /* 0x3d2aaabb18187808 */ /* 0x000fc40004000000 */
[----:B------:R-:W-:Y:S02]  /*2710*/  FSEL R8, R8, -0.00019574658654164522886, P0 ;  /* 0xb94d415308087808 */ /* 0x000fe40000000000 */
[----:B------:R-:W-:Y:S02]  /*2720*/  FSEL R5, R6, 1, !P0 ;  /* 0x3f80000006057808 */ /* 0x000fe40004000000 */
[----:B------:R-:W-:Y:S01]  /*2730*/  FSEL R27, -R27, -0.4999999701976776123, !P0 ;  /* 0xbeffffff1b1b7808 */ /* 0x000fe20004000100 */
[C---:B------:R-:W-:Y:S01]  /*2740*/  FFMA R8, R7.reuse, R8, R24 ;  /* 0x0000000807087223 */ /* 0x040fe20000000018 */
[----:B------:R-:W-:Y:S01]  /*2750*/  FSETP.GE.AND P0, PT, |R36|, 105615, PT ;  /* 0x47ce47802400780b */ /* 0x000fe20003f06200 */
        /* <DEDUP_REMOVED lines=15> */
.L_x_27:
        /* <DEDUP_REMOVED lines=37> */
[----:B------:R-:W1:Y:S01]  /*2aa0*/  I2F.F64.S64 R26, R26 ;  /* 0x0000001a001a7312 */ /* 0x000e620000301c00 */
[----:B------:R-:W-:-:S05]  /*2ab0*/  LEA.HI R25, R7, R6, RZ, 0x1 ;  /* 0x0000000607197211 */ /* 0x000fca00078f08ff */
[----:B------:R-:W-:-:S04]  /*2ac0*/  IMAD.MOV R5, RZ, RZ, -R25 ;  /* 0x000000ffff057224 */ /* 0x000fc800078e0a19 */
[----:B------:R-:W-:Y:S01]  /*2ad0*/  @!P1 IMAD.MOV.U32 R25, RZ, RZ, R5 ;  /* 0x000000ffff199224 */ /* 0x000fe200078e0005 */
[----:B-1----:R-:W-:-:S10]  /*2ae0*/  DMUL R30, R26, UR4 ;  /* 0x000000041a1e7c28 */ /* 0x002fd40008000000 */
[----:B------:R-:W1:Y:S02]  /*2af0*/  F2F.F32.F64 R30, R30 ;  /* 0x0000001e001e7310 */ /* 0x000e640000301000 */
[----:B-1----:R-:W-:Y:S01]  /*2b00*/  FSEL R9, -R30, R30, !P0 ;  /* 0x0000001e1e097208 */ /* 0x002fe20004000100 */
[----:B0-----:R-:W-:Y:S06]  /*2b10*/  BRA `(.L_x_25) ;  /* 0x0000000000087947 */ /* 0x001fec0003800000 */
.L_x_26:
[----:B------:R-:W-:Y:S01]  /*2b20*/  FMUL R9, RZ, R36 ;  /* 0x00000024ff097220 */ /* 0x000fe20000400000 */
[----:B------:R-:W-:-:S07]  /*2b30*/  IMAD.MOV.U32 R25, RZ, RZ, RZ ;  /* 0x000000ffff197224 */ /* 0x000fce00078e00ff */
.L_x_25:
[----:B------:R-:W-:Y:S05]  /*2b40*/  BSYNC.RECONVERGENT B0 ;  /* 0x0000000000007941 */ /* 0x000fea0003800200 */
.L_x_24:
[----:B------:R-:W0:Y:S02]  /*2b50*/  LDC R5, c[0x0][0x3b4] ;  /* 0x0000ed00ff057b82 */ /* 0x000e240000000800 */
[----:B0-----:R-:W-:-:S04]  /*2b60*/  IMAD.WIDE R22, R5, 0x2, R22 ;  /* 0x0000000205167825 */ /* 0x001fc800078e0216 */
[----:B------:R-:W-:Y:S01]  /*2b70*/  IMAD.WIDE R34, R5, 0x2, R34 ;  /* 0x0000000205227825 */ /* 0x000fe200078e0222 */
[----:B------:R-:W2:Y:S04]  /*2b80*/  LDG.E.U16 R24, desc[UR8][R22.64] ;  /* 0x0000000816187981 */ /* 0x000ea8000c1e1500 */
[----:B------:R-:W5:Y:S01]  /*2b90*/  LDG.E.U16 R8, desc[UR8][R34.64] ;  /* 0x0000000822087981 */ /* 0x000f62000c1e1500 */
[----:B------:R-:W0:Y:S01]  /*2ba0*/  MUFU.RCP64H R7, R21 ;  /* 0x0000001500077308 */ /* 0x000e220000001800 */
[----:B------:R-:W-:Y:S02]  /*2bb0*/  IMAD.MOV.U32 R6, RZ, RZ, 0x1 ;  /* 0x00000001ff067424 */ /* 0x000fe400078e00ff */
[----:B------:R-:W-:Y:S01]  /*2bc0*/  FMUL R30, R9, R9 ;  /* 0x00000009091e7220 */ /* 0x000fe20000400000 */
[C---:B------:R-:W-:Y:S01]  /*2bd0*/  LOP3.LUT R5, R25.reuse, 0x1, RZ, 0xc0, !PT ;  /* 0x0000000119057812 */ /* 0x040fe200078ec0ff */
[----:B------:R-:W-:Y:S01]  /*2be0*/  IMAD.MOV.U32 R31, RZ, RZ, 0x3d2aaabb ;  /* 0x3d2aaabbff1f7424 */ /* 0x000fe200078e00ff */
[----:B------:R-:W-:Y:S01]  /*2bf0*/  LOP3.LUT P1, RZ, R25, 0x2, RZ, 0xc0, !PT ;  /* 0x0000000219ff7812 */ /* 0x000fe2000782c0ff */
[----:B------:R-:W-:Y:S01]  /*2c00*/  FFMA R28, R30, R28, -0.0013887860113754868507 ;  /* 0xbab607ed1e1c7423 */ /* 0x000fe2000000001c */
[----:B------:R-:W-:Y:S01]  /*2c10*/  ISETP.NE.U32.AND P0, PT, R5, 0x1, PT ;  /* 0x000000010500780c */ /* 0x000fe20003f05070 */
[----:B------:R-:W-:Y:S01]  /*2c20*/  VIADD R32, R4, 0x3 ;  /* 0x0000000304207836 */ /* 0x000fe20000000000 */
[----:B------:R-:W-:Y:S02]  /*2c30*/  BSSY.RECONVERGENT B0, `(.L_x_28) ;  /* 0x0000026000007945 */ /* 0x000fe40003800200 */
[----:B------:R-:W-:Y:S01]  /*2c40*/  FSEL R25, R31, 0.0083327032625675201416, !P0 ;  /* 0x3c0885e41f197808 */ /* 0x000fe20004000000 */
[----:B------:R-:W-:Y:S01]  /*2c50*/  IMAD.MOV.U32 R31, RZ, RZ, 0x3effffff ;  /* 0x3effffffff1f7424 */ /* 0x000fe200078e00ff */
[----:B------:R-:W-:Y:S01]  /*2c60*/  FSEL R5, R28, -0.00019574658654164522886, !P0 ;  /* 0xb94d41531c057808 */ /* 0x000fe20004000000 */
[----:B0-----:R-:W-:-:S04]  /*2c70*/  DFMA R26, -R20, R6, 1 ;  /* 0x3ff00000141a742b */ /* 0x001fc80000000106 */
[----:B------:R-:W-:Y:S01]  /*2c80*/  FFMA R25, R30, R5, R25 ;  /* 0x000000051e197223 */ /* 0x000fe20000000019 */
[----:B------:R-:W-:Y:S02]  /*2c90*/  FSEL R31, -R31, -0.16666662693023681641, !P0 ;  /* 0xbe2aaaa81f1f7808 */ /* 0x000fe40004000100 */
[----:B------:R-:W-:-:S03]  /*2ca0*/  FSEL R5, R9, 1, P0 ;  /* 0x3f80000009057808 */ /* 0x000fc60000000000 */
[C---:B------:R-:W-:Y:S01]  /*2cb0*/  FFMA R25, R30.reuse, R25, R31 ;  /* 0x000000191e197223 */ /* 0x040fe2000000001f */
[----:B------:R-:W-:Y:S01]  /*2cc0*/  DFMA R26, R26, R26, R26 ;  /* 0x0000001a1a1a722b */ /* 0x000fe2000000001a */
[----:B------:R-:W-:-:S04]  /*2cd0*/  FFMA R30, R30, R5, RZ ;  /* 0x000000051e1e7223 */ /* 0x000fc800000000ff */
[----:B------:R-:W-:-:S03]  /*2ce0*/  FFMA R5, R30, R25, R5 ;  /* 0x000000191e057223 */ /* 0x000fc60000000005 */
[----:B------:R-:W-:Y:S01]  /*2cf0*/  DFMA R26, R6, R26, R6 ;  /* 0x0000001a061a722b */ /* 0x000fe20000000006 */
[----:B------:R-:W-:Y:S01]  /*2d00*/  @P1 FADD R5, RZ, -R5 ;  /* 0x80000005ff051221 */ /* 0x000fe20000000000 */
[----:B------:R-:W0:Y:S06]  /*2d10*/  I2F.F64 R6, R32 ;  /* 0x0000002000067312 */ /* 0x000e2c0000201c00 */
[----:B------:R-:W-:Y:S02]  /*2d20*/  DFMA R30, -R20, R26, 1 ;  /* 0x3ff00000141e742b */ /* 0x000fe4000000011a */
[----:B------:R-:W1:Y:S06]  /*2d30*/  F2F.F16.F32 R28, -R5 ;  /* 0x80000005001c7304 */ /* 0x000e6c0000200800 */
[----:B------:R-:W-:-:S02]  /*2d40*/  DFMA R26, R26, R30, R26 ;  /* 0x0000001e1a1a722b */ /* 0x000fc4000000001a */
[----:B0-----:R-:W-:Y:S01]  /*2d50*/  DMUL R6, R18, R6 ;  /* 0x0000000612067228 */ /* 0x001fe20000000000 */
[----:B-1----:R-:W-:-:S07]  /*2d60*/  PRMT R5, R28, 0x5410, R29 ;  /* 0x000054101c057816 */ /* 0x002fce000000001d */
[----:B------:R-:W-:Y:S02]  /*2d70*/  DMUL R36, R26, R6 ;  /* 0x000000061a247228 */ /* 0x000fe40000000000 */
[----:B------:R-:W-:Y:S01]  /*2d80*/  FSETP.GEU.AND P1, PT, |R7|, 6.5827683646048100446e-37, PT ;  /* 0x036000000700780b */ /* 0x000fe20003f2e200 */
[----:B--2---:R-:W-:-:S05]  /*2d90*/  HMUL2 R9, R24.H0_H0, R5 ;  /* 0x0000000518097232 */ /* 0x004fca0000000800 */
[----:B------:R-:W-:Y:S01]  /*2da0*/  DFMA R24, -R20, R36, R6 ;  /* 0x000000241418722b */ /* 0x000fe20000000106 */
[C-C-:B-----5:R-:W-:Y:S02]  /*2db0*/  HFMA2 R29, R8.reuse.H0_H0, R29.H0_H0, -R9.reuse.H0_H0 ;  /* 0x2000001d081d7231 */ /* 0x160fe40000140809 */
[----:B------:R-:W-:-:S05]  /*2dc0*/  HFMA2 R8, R8.H0_H0, R28.H0_H0, R9.H1_H1 ;  /* 0x2000001c08087231 */ /* 0x000fca0000060809 */
[----:B------:R-:W-:Y:S01]  /*2dd0*/  DFMA R36, R26, R24, R36 ;  /* 0x000000181a24722b */ /* 0x000fe20000000024 */
[----:B------:R0:W-:Y:S04]  /*2de0*/  STS.U16 [R0+0x4], R29 ;  /* 0x0000041d00007388 */ /* 0x0001e80000000400 */
[----:B------:R0:W-:Y:S05]  /*2df0*/  STS.U16 [R0+0x204], R8 ;  /* 0x0002040800007388 */ /* 0x0001ea0000000400 */
[----:B------:R-:W-:-:S05]  /*2e00*/  FFMA R5, RZ, R21, R37 ;  /* 0x00000015ff057223 */ /* 0x000fca0000000025 */
        /* <DEDUP_REMOVED lines=8> */
.L_x_29:
[----:B------:R-:W-:Y:S05]  /*2e90*/  BSYNC.RECONVERGENT B0 ;  /* 0x0000000000007941 */ /* 0x000fea0003800200 */
.L_x_28:
        /* <DEDUP_REMOVED lines=14> */
[----:B------:R-:W-:Y:S01]  /*2f80*/  SHF.L.U32 R6, R36, 0x8, RZ ;  /* 0x0000000824067819 */ /* 0x000fe200000006ff */
[----:B------:R-:W-:Y:S01]  /*2f90*/  IMAD.MOV.U32 R24, RZ, RZ, RZ ;  /* 0x000000ffff187224 */ /* 0x000fe200078e00ff */
[----:B------:R-:W0:Y:S01]  /*2fa0*/  LDCU.64 UR6, c[0x4][URZ] ;  /* 0x01000000ff0677ac */ /* 0x000e220008000a00 */
[----:B------:R-:W-:Y:S01]  /*2fb0*/  IMAD.MOV.U32 R5, RZ, RZ, R1 ;  /* 0x000000ffff057224 */ /* 0x000fe200078e0001 */
[----:B------:R-:W-:Y:S01]  /*2fc0*/  LOP3.LUT R29, R6, 0x80000000, RZ, 0xfc, !PT ;  /* 0x80000000061d7812 */ /* 0x000fe200078efcff */
[----:B------:R-:W-:Y:S01]  /*2fd0*/  UMOV UR5, URZ ;  /* 0x000000ff00057c82 */ /* 0x000fe20008000000 */
[----:B------:R-:W-:-:S05]  /*2fe0*/  UMOV UR4, URZ ;  /* 0x000000ff00047c82 */ /* 0x000fca0008000000 */
.L_x_33:
        /* <DEDUP_REMOVED lines=45> */
.L_x_32:
[----:B------:R-:W-:Y:S01]  /*32c0*/  FMUL R6, RZ, R36 ;  /* 0x00000024ff067220 */ /* 0x000fe20000400000 */
[----:B------:R-:W-:-:S07]  /*32d0*/  IMAD.MOV.U32 R5, RZ, RZ, RZ ;  /* 0x000000ffff057224 */ /* 0x000fce00078e00ff */
.L_x_31:
[----:B------:R-:W-:Y:S05]  /*32e0*/  BSYNC.RECONVERGENT B0 ;  /* 0x0000000000007941 */ /* 0x000fea0003800200 */
.L_x_30:
        /* <DEDUP_REMOVED lines=31> */
.L_x_37:
        /* <DEDUP_REMOVED lines=45> */
.L_x_36:
[----:B------:R-:W-:Y:S01]  /*37b0*/  FMUL R9, RZ, R36 ;  /* 0x00000024ff097220 */ /* 0x000fe20000400000 */
[----:B------:R-:W-:-:S07]  /*37c0*/  IMAD.MOV.U32 R25, RZ, RZ, RZ ;  /* 0x000000ffff197224 */ /* 0x000fce00078e00ff */
.L_x_35:
[----:B------:R-:W-:Y:S05]  /*37d0*/  BSYNC.RECONVERGENT B0 ;  /* 0x0000000000007941 */ /* 0x000fea0003800200 */
.L_x_34:
        /* <DEDUP_REMOVED lines=52> */
.L_x_39:
[----:B------:R-:W-:Y:S05]  /*3b20*/  BSYNC.RECONVERGENT B0 ;  /* 0x0000000000007941 */ /* 0x000fea0003800200 */
.L_x_38:
[----:B------:R-:W0:Y:S01]  /*3b30*/  F2F.F32.F64 R36, R36 ;  /* 0x0000002400247310 */ /* 0x000e220000301000 */
[----:B------:R-:W-:Y:S01]  /*3b40*/  BSSY.RECONVERGENT B0, `(.L_x_40) ;  /* 0x0000043000007945 */ /* 0x000fe20003800200 */
[C---:B0-----:R-:W-:Y:S01]  /*3b50*/  FMUL R5, R36.reuse, 0.63661974668502807617 ;  /* 0x3f22f98324057820 */ /* 0x041fe20000400000 */
[----:B------:R-:W-:-:S05]  /*3b60*/  FSETP.GE.AND P0, PT, |R36|, 105615, PT ;  /* 0x47ce47802400780b */ /* 0x000fca0003f06200 */
[----:B------:R-:W0:Y:S02]  /*3b70*/  F2I.NTZ R5, R5 ;  /* 0x0000000500057305 */ /* 0x000e240000203100 */
[-C--:B0-----:R-:W-:Y:S02]  /*3b80*/  I2FP.F32.S32 R9, R5.reuse ;  /* 0x0000000500097245 */ /* 0x081fe40000201400 */
[----:B------:R-:W-:-:S03]  /*3b90*/  MOV R25, R5 ;  /* 0x0000000500197202 */ /* 0x000fc60000000f00 */
        /* <DEDUP_REMOVED lines=14> */
.L_x_43:
        /* <DEDUP_REMOVED lines=45> */
.L_x_42:
[----:B------:R-:W-:Y:S01]  /*3f50*/  FMUL R6, RZ, R36 ;  /* 0x00000024ff067220 */ /* 0x000fe20000400000 */
[----:B------:R-:W-:-:S07]  /*3f60*/  IMAD.MOV.U32 R5, RZ, RZ, RZ ;  /* 0x000000ffff057224 */ /* 0x000fce00078e00ff */
.L_x_41:
[----:B------:R-:W-:Y:S05]  /*3f70*/  BSYNC.RECONVERGENT B0 ;  /* 0x0000000000007941 */ /* 0x000fea0003800200 */
.L_x_40:
        /* <DEDUP_REMOVED lines=31> */
.L_x_47:
        /* <DEDUP_REMOVED lines=45> */
.L_x_46:
[----:B------:R-:W-:Y:S01]  /*4440*/  FMUL R9, RZ, R36 ;  /* 0x00000024ff097220 */ /* 0x000fe20000400000 */
[----:B------:R-:W-:-:S07]  /*4450*/  IMAD.MOV.U32 R25, RZ, RZ, RZ ;  /* 0x000000ffff197224 */ /* 0x000fce00078e00ff */
.L_x_45:
[----:B------:R-:W-:Y:S05]  /*4460*/  BSYNC.RECONVERGENT B0 ;  /* 0x0000000000007941 */ /* 0x000fea0003800200 */
.L_x_44:
        /* <DEDUP_REMOVED lines=47> */
[----:B------:R-:W-:Y:S01]  /*4760*/  MOV R28, R20 ;  /* 0x00000014001c7202 */ /* 0x000fe20000000f00 */
[----:B------:R-:W-:Y:S01]  /*4770*/  IMAD.MOV.U32 R25, RZ, RZ, R7 ;  /* 0x000000ffff197224 */ /* 0x000fe200078e0007 */
[----:B------:R-:W-:Y:S01]  /*4780*/  MOV R6, 0x47b0 ;  /* 0x000047b000067802 */ /* 0x000fe20000000f00 */
[----:B------:R-:W-:-:S07]  /*4790*/  IMAD.MOV.U32 R29, RZ, RZ, R21 ;  /* 0x000000ffff1d7224 */ /* 0x000fce00078e0015 */
[----:B---34-:R-:W-:Y:S05]  /*47a0*/  CALL.REL.NOINC `($__internal_0_$__cuda_sm20_div_rn_f64_full) ;  /* 0x0000002800407944 */ /* 0x018fea0003c00000 */
.L_x_49:
[----:B------:R-:W-:Y:S05]  /*47b0*/  BSYNC.RECONVERGENT B0 ;  /* 0x0000000000007941 */ /* 0x000fea0003800200 */
.L_x_48:
        /* <DEDUP_REMOVED lines=21> */
.L_x_53:
        /* <DEDUP_REMOVED lines=45> */
.L_x_52:
[----:B------:R-:W-:Y:S01]  /*4be0*/  FMUL R6, RZ, R36 ;  /* 0x00000024ff067220 */ /* 0x000fe20000400000 */
[----:B------:R-:W-:-:S07]  /*4bf0*/  IMAD.MOV.U32 R5, RZ, RZ, RZ ;  /* 0x000000ffff057224 */ /* 0x000fce00078e00ff */
.L_x_51:
[----:B------:R-:W-:Y:S05]  /*4c00*/  BSYNC.RECONVERGENT B0 ;  /* 0x0000000000007941 */ /* 0x000fea0003800200 */
.L_x_50:
        /* <DEDUP_REMOVED lines=31> */
.L_x_57:
        /* <DEDUP_REMOVED lines=45> */
.L_x_56:
[----:B------:R-:W-:Y:S01]  /*50d0*/  FMUL R9, RZ, R36 ;  /* 0x00000024ff097220 */ /* 0x000fe20000400000 */
[----:B------:R-:W-:-:S07]  /*50e0*/  IMAD.MOV.U32 R25, RZ, RZ, RZ ;  /* 0x000000ffff197224 */ /* 0x000fce00078e00ff */
.L_x_55:
[----:B------:R-:W-:Y:S05]  /*50f0*/  BSYNC.RECONVERGENT B0 ;  /* 0x0000000000007941 */ /* 0x000fea0003800200 */
.L_x_54:
        /* <DEDUP_REMOVED lines=46> */
[----:B------:R-:W-:Y:S01]  /*53e0*/  MOV R24, R6 ;  /* 0x0000000600187202 */ /* 0x000fe20000000f00 */
[----:B------:R-:W-:Y:S01]  /*53f0*/  IMAD.MOV.U32 R25, RZ, RZ, R7 ;  /* 0x000000ffff197224 */ /* 0x000fe200078e0007 */
[----:B------:R-:W-:Y:S01]  /*5400*/  MOV R6, 0x5440 ;  /* 0x0000544000067802 */ /* 0x000fe20000000f00 */
[----:B------:R-:W-:Y:S02]  /*5410*/  IMAD.MOV.U32 R28, RZ, RZ, R20 ;  /* 0x000000ffff1c7224 */ /* 0x000fe400078e0014 */
[----:B------:R-:W-:-:S07]  /*5420*/  IMAD.MOV.U32 R29, RZ, RZ, R21 ;  /* 0x000000ffff1d7224 */ /* 0x000fce00078e0015 */
[----:B---34-:R-:W-:Y:S05]  /*5430*/  CALL.REL.NOINC `($__internal_0_$__cuda_sm20_div_rn_f64_full) ;  /* 0x0000001c001c7944 */ /* 0x018fea0003c00000 */
.L_x_59:
[----:B------:R-:W-:Y:S05]  /*5440*/  BSYNC.RECONVERGENT B0 ;  /* 0x0000000000007941 */ /* 0x000fea0003800200 */
.L_x_58:
        /* <DEDUP_REMOVED lines=21> */
.L_x_63:
        /* <DEDUP_REMOVED lines=45> */
.L_x_62:
[----:B------:R-:W-:Y:S01]  /*5870*/  FMUL R6, RZ, R36 ;  /* 0x00000024ff067220 */ /* 0x000fe20000400000 */
[----:B------:R-:W-:-:S07]  /*5880*/  IMAD.MOV.U32 R5, RZ, RZ, RZ ;  /* 0x000000ffff057224 */ /* 0x000fce00078e00ff */
.L_x_61:
[----:B------:R-:W-:Y:S05]  /*5890*/  BSYNC.RECONVERGENT B0 ;  /* 0x0000000000007941 */ /* 0x000fea0003800200 */
.L_x_60:
        /* <DEDUP_REMOVED lines=14> */
[----:B------:R-:W-:Y:S01]  /*5980*/  FFMA R7, R8, R7, R9 ;  /* 0x0000000708077223 */ /* 0x000fe20000000009 */
        /* <DEDUP_REMOVED lines=16> */
.L_x_67:
        /* <DEDUP_REMOVED lines=28> */
[----:B-----5:R-:W-:Y:S02]  /*5c50*/  @P0 SHF.L.W.U32.HI R6, R7, R8, R6 ;  /* 0x0000000807060219 */ /* 0x020fe40000010e06 */
[--C-:B------:R-:W-:Y:S02]  /*5c60*/  SHF.R.U32.HI R28, RZ, 0x1e, R5.reuse ;  /* 0x0000001eff1c7819 */ /* 0x100fe40000011605 */
[C---:B------:R-:W-:Y:S01]  /*5c70*/  SHF.L.W.U32.HI R7, R6.reuse, 0x2, R5 ;  /* 0x0000000206077819 */ /* 0x040fe20000010e05 */
[----:B------:R-:W-:-:S03]  /*5c80*/  IMAD.SHL.U32 R6, R6, 0x4, RZ ;  /* 0x0000000406067824 */ /* 0x000fc600078e00ff */
[----:B------:R-:W-:Y:S02]  /*5c90*/  SHF.R.S32.HI R8, RZ, 0x1f, R7 ;  /* 0x0000001fff087819 */ /* 0x000fe40000011407 */
[C---:B------:R-:W-:Y:S02]  /*5ca0*/  LEA.HI R28, R7.reuse, R28, RZ, 0x1 ;  /* 0x0000001c071c7211 */ /* 0x040fe400078f08ff */
[C---:B------:R-:W-:Y:S02]  /*5cb0*/  LOP3.LUT R26, R8.reuse, R6, RZ, 0x3c, !PT ;  /* 0x00000006081a7212 */ /* 0x040fe400078e3cff */
[----:B------:R-:W-:Y:S01]  /*5cc0*/  LOP3.LUT R27, R8, R7, RZ, 0x3c, !PT ;  /* 0x00000007081b7212 */ /* 0x000fe200078e3cff */
[----:B------:R-:W-:Y:S01]  /*5cd0*/  IMAD.MOV R5, RZ, RZ, -R28 ;  /* 0x000000ffff057224 */ /* 0x000fe200078e0a1c */
[----:B------:R-:W-:-:S03]  /*5ce0*/  LOP3.LUT R36, R7, R36, RZ, 0x3c, !PT ;  /* 0x0000002407247212 */ /* 0x000fc600078e3cff */
[----:B------:R-:W-:Y:S01]  /*5cf0*/  @!P1 IMAD.MOV.U32 R28, RZ, RZ, R5 ;  /* 0x000000ffff1c9224 */ /* 0x000fe200078e0005 */
[----:B------:R-:W1:Y:S01]  /*5d00*/  I2F.F64.S64 R26, R26 ;  /* 0x0000001a001a7312 */ /* 0x000e620000301c00 */
[----:B------:R-:W-:Y:S01]  /*5d10*/  ISETP.GE.AND P0, PT, R36, RZ, PT ;  /* 0x000000ff2400720c */ /* 0x000fe20003f06270 */
[----:B-1----:R-:W-:-:S10]  /*5d20*/  DMUL R30, R26, UR4 ;  /* 0x000000041a1e7c28 */ /* 0x002fd40008000000 */
[----:B------:R-:W1:Y:S02]  /*5d30*/  F2F.F32.F64 R30, R30 ;  /* 0x0000001e001e7310 */ /* 0x000e640000301000 */
[----:B-1----:R-:W-:Y:S01]  /*5d40*/  FSEL R25, -R30, R30, !P0 ;  /* 0x0000001e1e197208 */ /* 0x002fe20004000100 */
[----:B0-----:R-:W-:Y:S06]  /*5d50*/  BRA `(.L_x_65) ;  /* 0x0000000000087947 */ /* 0x001fec0003800000 */
.L_x_66:
[----:B------:R-:W-:Y:S01]  /*5d60*/  FMUL R25, RZ, R36 ;  /* 0x00000024ff197220 */ /* 0x000fe20000400000 */
[----:B------:R-:W-:-:S07]  /*5d70*/  IMAD.MOV.U32 R28, RZ, RZ, RZ ;  /* 0x000000ffff1c7224 */ /* 0x000fce00078e00ff */
.L_x_65:
[----:B------:R-:W-:Y:S05]  /*5d80*/  BSYNC.RECONVERGENT B0 ;  /* 0x0000000000007941 */ /* 0x000fea0003800200 */
.L_x_64:
[----:B------:R-:W0:Y:S02]  /*5d90*/  LDC R5, c[0x0][0x3b4] ;  /* 0x0000ed00ff057b82 */ /* 0x000e240000000800 */
[----:B0-----:R-:W-:-:S04]  /*5da0*/  IMAD.WIDE R22, R5, 0x2, R22 ;  /* 0x0000000205167825 */ /* 0x001fc800078e0216 */
[----:B------:R-:W-:Y:S02]  /*5db0*/  IMAD.WIDE R34, R5, 0x2, R34 ;  /* 0x0000000205227825 */ /* 0x000fe400078e0222 */
        /* <DEDUP_REMOVED lines=12> */
[----:B------:R-:W-:-:S02]  /*5e80*/  FSEL R8, R29, -0.00019574658654164522886, !P0 ;  /* 0xb94d41531d087808 */ /* 0x000fc40004000000 */
[----:B------:R-:W-:Y:S02]  /*5e90*/  FSEL R24, R24, 0.0083327032625675201416, !P0 ;  /* 0x3c0885e418187808 */ /* 0x000fe40004000000 */
[----:B------:R-:W-:Y:S01]  /*5ea0*/  FSEL R4, R25, 1, P0 ;  /* 0x3f80000019047808 */ /* 0x000fe20000000000 */
[----:B0-----:R-:W-:Y:S02]  /*5eb0*/  DFMA R30, -R20, R26, 1 ;  /* 0x3ff00000141e742b */ /* 0x001fe4000000011a */
[----:B------:R-:W-:Y:S01]  /*5ec0*/  FFMA R8, R7, R8, R24 ;  /* 0x0000000807087223 */ /* 0x000fe20000000018 */
[----:B------:R-:W-:-:S05]  /*5ed0*/  MOV R24, 0x3effffff ;  /* 0x3effffff00187802 */ /* 0x000fca0000000f00 */
[----:B------:R-:W-:-:S08]  /*5ee0*/  DFMA R30, R30, R30, R30 ;  /* 0x0000001e1e1e722b */ /* 0x000fd0000000001e */
[----:B------:R-:W-:Y:S01]  /*5ef0*/  DFMA R30, R26, R30, R26 ;  /* 0x0000001e1a1e722b */ /* 0x000fe2000000001a */
[----:B------:R-:W-:Y:S02]  /*5f00*/  FSEL R26, -R24, -0.16666662693023681641, !P0 ;  /* 0xbe2aaaa8181a7808 */ /* 0x000fe40004000100 */
[----:B------:R-:W0:Y:S03]  /*5f10*/  I2F.F64 R24, R28 ;  /* 0x0000001c00187312 */ /* 0x000e260000201c00 */
[C---:B------:R-:W-:Y:S01]  /*5f20*/  FFMA R8, R7.reuse, R8, R26 ;  /* 0x0000000807087223 */ /* 0x040fe2000000001a */
[----:B------:R-:W-:Y:S01]  /*5f30*/  FFMA R7, R7, R4, RZ ;  /* 0x0000000407077223 */ /* 0x000fe200000000ff */
[----:B------:R-:W-:-:S03]  /*5f40*/  DFMA R26, -R20, R30, 1 ;  /* 0x3ff00000141a742b */ /* 0x000fc6000000011e */
[----:B------:R-:W-:-:S04]  /*5f50*/  FFMA R4, R7, R8, R4 ;  /* 0x0000000807047223 */ /* 0x000fc80000000004 */
[----:B------:R-:W-:Y:S01]  /*5f60*/  @P1 FADD R4, RZ, -R4 ;  /* 0x80000004ff041221 */ /* 0x000fe20000000000 */
[----:B------:R-:W-:Y:S02]  /*5f70*/  DFMA R26, R30, R26, R30 ;  /* 0x0000001a1e1a722b */ /* 0x000fe4000000001e */
[----:B0-----:R-:W-:-:S03]  /*5f80*/  DMUL R24, R18, R24 ;  /* 0x0000001812187228 */ /* 0x001fc60000000000 */
[----:B------:R-:W0:Y:S05]  /*5f90*/  F2F.F16.F32 R4, -R4 ;  /* 0x8000000400047304 */ /* 0x000e2a0000200800 */
[----:B------:R-:W-:Y:S02]  /*5fa0*/  DMUL R36, R26, R24 ;  /* 0x000000181a247228 */ /* 0x000fe40000000000 */
[----:B------:R-:W-:-:S06]  /*5fb0*/  FSETP.GEU.AND P1, PT, |R25|, 6.5827683646048100446e-37, PT ;  /* 0x036000001900780b */ /* 0x000fcc0003f2e200 */
[----:B------:R-:W-:Y:S01]  /*5fc0*/  DFMA R18, -R20, R36, R24 ;  /* 0x000000241412722b */ /* 0x000fe20000000118 */
[----:B0-----:R-:W-:-:S07]  /*5fd0*/  PRMT R4, R4, 0x5410, R9 ;  /* 0x0000541004047816 */ /* 0x001fce0000000009 */
[----:B------:R-:W-:Y:S01]  /*5fe0*/  DFMA R36, R26, R18, R36 ;  /* 0x000000121a24722b */ /* 0x000fe20000000024 */
[----:B--2---:R-:W-:-:S04]  /*5ff0*/  HMUL2 R5, R5.H0_H0, R4 ;  /* 0x0000000405057232 */ /* 0x004fc80000000800 */
[C-C-:B-----5:R-:W-:Y:S02]  /*6000*/  HFMA2 R9, R6.reuse.H0_H0, R9.H0_H0, -R5.reuse.H0_H0 ;  /* 0x2000000906097231 */ /* 0x160fe40000140805 */
[----:B------:R-:W-:-:S03]  /*6010*/  HFMA2 R6, R6.H0_H0, R4.H0_H0, R5.H1_H1 ;  /* 0x2000000406067231 */ /* 0x000fc60000060805 */
[----:B------:R-:W-:Y:S01]  /*6020*/  FFMA R4, RZ, R21, R37 ;  /* 0x00000015ff047223 */ /* 0x000fe20000000025 */
[----:B------:R0:W-:Y:S04]  /*6030*/  STS.U16 [R0+0xc], R9 ;  /* 0x00000c0900007388 */ /* 0x0001e80000000400 */
[----:B------:R-:W-:Y:S01]  /*6040*/  FSETP.GT.AND P0, PT, |R4|, 1.469367938527859385e-39, PT ;  /* 0x001000000400780b */ /* 0x000fe20003f04200 */
[----:B------:R0:W-:-:S12]  /*6050*/  STS.U16 [R0+0x20c], R6 ;  /* 0x00020c0600007388 */ /* 0x0001d80000000400 */
[----:B0-----:R-:W-:Y:S05]  /*6060*/  @P0 BRA P1, `(.L_x_69) ;  /* 0x0000000000100947 */ /* 0x001fea0000800000 */
[----:B------:R-:W-:Y:S01]  /*6070*/  IMAD.MOV.U32 R28, RZ, RZ, R20 ;  /* 0x000000ffff1c7224 */ /* 0x000fe200078e0014 */
[----:B------:R-:W-:Y:S01]  /*6080*/  MOV R6, 0x60b0 ;  /* 0x000060b000067802 */ /* 0x000fe20000000f00 */
[----:B------:R-:W-:-:S07]  /*6090*/  IMAD.MOV.U32 R29, RZ, RZ, R21 ;  /* 0x000000ffff1d7224 */ /* 0x000fce00078e0015 */
[----:B---34-:R-:W-:Y:S05]  /*60a0*/  CALL.REL.NOINC `($__internal_0_$__cuda_sm20_div_rn_f64_full) ;  /* 0x0000001000007944 */ /* 0x018fea0003c00000 */
.L_x_69:
[----:B------:R-:W-:Y:S05]  /*60b0*/  BSYNC.RECONVERGENT B0 ;  /* 0x0000000000007941 */ /* 0x000fea0003800200 */
.L_x_68:
        /* <DEDUP_REMOVED lines=21> */
.L_x_73:
        /* <DEDUP_REMOVED lines=36> */
[----:B------:R-:W0:Y:S01]  /*6450*/  I2F.F64.S64 R18, R18 ;  /* 0x0000001200127312 */ /* 0x000e220000301c00 */
[----:B------:R-:W-:Y:S02]  /*6460*/  LEA.HI R4, R6, R5, RZ, 0x1 ;  /* 0x0000000506047211 */ /* 0x000fe400078f08ff */
[----:B------:R-:W-:-:S03]  /*6470*/  ISETP.GE.AND P2, PT, R7, RZ, PT ;  /* 0x000000ff0700720c */ /* 0x000fc60003f46270 */
[----:B------:R-:W-:-:S04]  /*6480*/  IMAD.MOV R5, RZ, RZ, -R4 ;  /* 0x000000ffff057224 */ /* 0x000fc800078e0a04 */
[----:B------:R-:W-:Y:S01]  /*6490*/  @!P1 IMAD.MOV.U32 R4, RZ, RZ, R5 ;  /* 0x000000ffff049224 */ /* 0x000fe200078e0005 */
[----:B0-----:R-:W-:-:S10]  /*64a0*/  DMUL R8, R18, UR4 ;  /* 0x0000000412087c28 */ /* 0x001fd40008000000 */
[----:B------:R-:W0:Y:S02]  /*64b0*/  F2F.F32.F64 R8, R8 ;  /* 0x0000000800087310 */ /* 0x000e240000301000 */
[----:B0-----:R-:W-:Y:S01]  /*64c0*/  FSEL R5, -R8, R8, !P2 ;  /* 0x0000000808057208 */ /* 0x001fe20005000100 */
[----:B------:R-:W-:Y:S06]  /*64d0*/  BRA `(.L_x_71) ;  /* 0x0000000000087947 */ /* 0x000fec0003800000 */
.L_x_72:
[----:B------:R-:W-:Y:S01]  /*64e0*/  FMUL R5, RZ, R37 ;  /* 0x00000025ff057220 */ /* 0x000fe20000400000 */
[----:B------:R-:W-:-:S07]  /*64f0*/  IMAD.MOV.U32 R4, RZ, RZ, RZ ;  /* 0x000000ffff047224 */ /* 0x000fce00078e00ff */
.L_x_71:
[----:B------:R-:W-:Y:S05]  /*6500*/  BSYNC.RECONVERGENT B0 ;  /* 0x0000000000007941 */ /* 0x000fea0003800200 */
.L_x_70:
        /* <DEDUP_REMOVED lines=14> */
[C---:B------:R-:W-:Y:S02]  /*65f0*/  FFMA R6, R7.reuse, R6, R8 ;  /* 0x0000000607067223 */ /* 0x040fe40000000008 */
        /* <DEDUP_REMOVED lines=15> */
.L_x_77:
        /* <DEDUP_REMOVED lines=39> */
[----:B------:R-:W0:Y:S01]  /*6960*/  I2F.F64.S64 R18, R18 ;  /* 0x0000001200127312 */ /* 0x000e220000301c00 */
[----:B------:R-:W-:Y:S01]  /*6970*/  ISETP.GE.AND P0, PT, R37, RZ, PT ;  /* 0x000000ff2500720c */ /* 0x000fe20003f06270 */
[----:B0-----:R-:W-:-:S10]  /*6980*/  DMUL R8, R18, UR4 ;  /* 0x0000000412087c28 */ /* 0x001fd40008000000 */
[----:B------:R-:W0:Y:S02]  /*6990*/  F2F.F32.F64 R8, R8 ;  /* 0x0000000800087310 */ /* 0x000e240000301000 */
[----:B0-----:R-:W-:Y:S01]  /*69a0*/  FSEL R20, -R8, R8, !P0 ;  /* 0x0000000808147208 */ /* 0x001fe20004000100 */
[----:B------:R-:W-:Y:S06]  /*69b0*/  BRA `(.L_x_75) ;  /* 0x0000000000087947 */ /* 0x000fec0003800000 */
.L_x_76:
[----:B------:R-:W-:Y:S01]  /*69c0*/  FMUL R20, RZ, R37 ;  /* 0x00000025ff147220 */ /* 0x000fe20000400000 */
[----:B------:R-:W-:-:S07]  /*69d0*/  IMAD.MOV.U32 R21, RZ, RZ, RZ ;  /* 0x000000ffff157224 */ /* 0x000fce00078e00ff */
.L_x_75:
[----:B------:R-:W-:Y:S05]  /*69e0*/  BSYNC.RECONVERGENT B0 ;  /* 0x0000000000007941 */ /* 0x000fea0003800200 */
.L_x_74:
[----:B------:R-:W0:Y:S02]  /*69f0*/  LDC R9, c[0x0][0x3b4] ;  /* 0x0000ed00ff097b82 */ /* 0x000e240000000800 */
[----:B0-----:R-:W-:-:S04]  /*6a00*/  IMAD.WIDE R22, R9, 0x2, R22 ;  /* 0x0000000209167825 */ /* 0x001fc800078e0216 */
[----:B------:R-:W-:Y:S02]  /*6a10*/  IMAD.WIDE R34, R9, 0x2, R34 ;  /* 0x0000000209227825 */ /* 0x000fe400078e0222 */
[----:B------:R-:W2:Y:S04]  /*6a20*/  LDG.E.U16 R22, desc[UR8][R22.64] ;  /* 0x0000000816167981 */ /* 0x000ea8000c1e1500 */
[----:B------:R-:W5:Y:S01]  /*6a30*/  LDG.E.U16 R34, desc[UR8][R34.64] ;  /* 0x0000000822227981 */ /* 0x000f62000c1e1500 */
[----:B------:R-:W-:Y:S01]  /*6a40*/  LOP3.LUT R4, R21, 0x1, RZ, 0xc0, !PT ;  /* 0x0000000115047812 */ /* 0x000fe200078ec0ff */
[----:B------:R-:W-:Y:S01]  /*6a50*/  FMUL R5, R20, R20 ;  /* 0x0000001414057220 */ /* 0x000fe20000400000 */
[----:B------:R-:W-:Y:S01]  /*6a60*/  MOV R7, 0x3effffff ;  /* 0x3effffff00077802 */ /* 0x000fe20000000f00 */
[----:B------:R-:W0:Y:S01]  /*6a70*/  S2R R8, SR_LANEID ;  /* 0x0000000000087919 */ /* 0x000e220000000000 */
[----:B------:R-:W-:Y:S01]  /*6a80*/  ISETP.NE.U32.AND P0, PT, R4, 0x1, PT ;  /* 0x000000010400780c */ /* 0x000fe20003f05070 */
[----:B------:R-:W-:Y:S01]  /*6a90*/  FFMA R24, R5, R24, -0.0013887860113754868507 ;  /* 0xbab607ed05187423 */ /* 0x000fe20000000018 */
[----:B------:R-:W-:Y:S01]  /*6aa0*/  IMAD.MOV.U32 R4, RZ, RZ, 0x3d2aaabb ;  /* 0x3d2aaabbff047424 */ /* 0x000fe200078e00ff */
[----:B------:R-:W-:Y:S01]  /*6ab0*/  LOP3.LUT P1, RZ, R21, 0x2, RZ, 0xc0, !PT ;  /* 0x0000000215ff7812 */ /* 0x000fe2000782c0ff */
[----:B------:R-:W-:Y:S01]  /*6ac0*/  VIADD R26, R2, 0x200 ;  /* 0x00000200021a7836 */ /* 0x000fe20000000000 */
[----:B------:R-:W-:-:S02]  /*6ad0*/  FSEL R7, -R7, -0.16666662693023681641, !P0 ;  /* 0xbe2aaaa807077808 */ /* 0x000fc40004000100 */
[----:B------:R-:W-:Y:S02]  /*6ae0*/  FSEL R24, R24, -0.00019574658654164522886, !P0 ;  /* 0xb94d415318187808 */ /* 0x000fe40004000000 */
[----:B------:R-:W-:-:S05]  /*6af0*/  FSEL R4, R4, 0.0083327032625675201416, !P0 ;  /* 0x3c0885e404047808 */ /* 0x000fca0004000000 */
[----:B------:R-:W-:Y:S01]  /*6b00*/  FFMA R24, R5, R24, R4 ;  /* 0x0000001805187223 */ /* 0x000fe20000000004 */
[----:B------:R-:W-:-:S03]  /*6b10*/  FSEL R4, R20, 1, P0 ;  /* 0x3f80000014047808 */ /* 0x000fc60000000000 */
[C---:B------:R-:W-:Y:S02]  /*6b20*/  FFMA R7, R5.reuse, R24, R7 ;  /* 0x0000001805077223 */ /* 0x040fe40000000007 */
[----:B------:R-:W-:-:S04]  /*6b30*/  FFMA R5, R5, R4, RZ ;  /* 0x0000000405057223 */ /* 0x000fc800000000ff */
[----:B------:R-:W-:-:S04]  /*6b40*/  FFMA R4, R5, R7, R4 ;  /* 0x0000000705047223 */ /* 0x000fc80000000004 */
[----:B------:R-:W-:Y:S01]  /*6b50*/  @P1 FADD R4, RZ, -R4 ;  /* 0x80000004ff041221 */ /* 0x000fe20000000000 */
[----:B0-----:R-:W-:Y:S02]  /*6b60*/  SHF.R.U32.HI R5, RZ, 0x3, R8 ;  /* 0x00000003ff057819 */ /* 0x001fe40000011608 */
[----:B------:R-:W-:-:S03]  /*6b70*/  LOP3.LUT R6, R8, 0x7, RZ, 0xc0, !PT ;  /* 0x0000000708067812 */ /* 0x000fc600078ec0ff */
[----:B------:R-:W0:Y:S01]  /*6b80*/  F2F.F16.F32 R4, -R4 ;  /* 0x8000000400047304 */ /* 0x000e220000200800 */
[----:B------:R-:W-:Y:S01]  /*6b90*/  SHF.R.U32.HI R7, RZ, 0x4, R8 ;  /* 0x00000004ff077819 */ /* 0x000fe20000011608 */
[----:B------:R-:W-:-:S04]  /*6ba0*/  IMAD.SHL.U32 R19, R5, 0x8, RZ ;  /* 0x0000000805137824 */ /* 0x000fc800078e00ff */
[----:B------:R-:W-:Y:S01]  /*6bb0*/  IMAD.SHL.U32 R7, R7, 0x8, RZ ;  /* 0x0000000807077824 */ /* 0x000fe200078e00ff */
[----:B------:R-:W-:-:S05]  /*6bc0*/  LOP3.LUT R6, R19, 0x8, R6, 0xe2, !PT ;  /* 0x0000000813067812 */ /* 0x000fca00078ee206 */
[----:B------:R-:W-:Y:S01]  /*6bd0*/  IMAD R19, R6, 0x10, R7 ;  /* 0x0000001006137824 */ /* 0x000fe200078e0207 */
[----:B0-----:R-:W-:-:S03]  /*6be0*/  PRMT R5, R4, 0x5410, R25 ;  /* 0x0000541004057816 */ /* 0x001fc60000000019 */
[C---:B------:R-:W-:Y:S02]  /*6bf0*/  IMAD.U32 R6, R19.reuse, 0x2, R2 ;  /* 0x0000000213067824 */ /* 0x040fe400078e0002 */
[----:B------:R-:W-:Y:S02]  /*6c00*/  IMAD.U32 R20, R19, 0x2, R26 ;  /* 0x0000000213147824 */ /* 0x000fe400078e001a */
[----:B--2---:R-:W-:-:S04]  /*6c10*/  HMUL2 R22, R22.H0_H0, R5 ;  /* 0x0000000516167232 */ /* 0x004fc80000000800 */
[C-C-:B-----5:R-:W-:Y:S02]  /*6c20*/  HFMA2 R25, R34.reuse.H0_H0, R25.H0_H0, -R22.reuse.H0_H0 ;  /* 0x2000001922197231 */ /* 0x160fe40000140816 */
[----:B------:R-:W-:-:S03]  /*6c30*/  HFMA2 R34, R34.H0_H0, R4.H0_H0, R22.H1_H1 ;  /* 0x2000000422227231 */ /* 0x000fc60000060816 */
[----:B------:R-:W-:Y:S02]  /*6c40*/  PRMT R27, R25, 0x7610, R27 ;  /* 0x00007610191b7816 */ /* 0x000fe4000000001b */
[----:B------:R-:W-:Y:S04]  /*6c50*/  STS.U16 [R0+0x20e], R34 ;  /* 0x00020e2200007388 */ /* 0x000fe80000000400 */
[----:B------:R-:W-:Y:S04]  /*6c60*/  STS.U16 [R0+0xe], R27 ;  /* 0x00000e1b00007388 */ /* 0x000fe80000000400 */
[----:B------:R-:W4:Y:S04]  /*6c70*/  LDSM.16.M88.4 R4, [R6] ;  /* 0x000000000604783b */ /* 0x000f280000000200 */
[----:B------:R-:W0:Y:S01]  /*6c80*/  LDSM.16.M88.4 R20, [R20] ;  /* 0x000000001414783b */ /* 0x000e220000000200 */
[C---:B----4-:R-:W-:Y:S08]  /*6c90*/  HMMA.16816.F16 R24, R4.reuse, R12, RZ ;  /* 0x0000000c0418723c */ /* 0x050ff000000008ff */
[C---:B------:R-:W-:Y:S08]  /*6ca0*/  HMMA.16816.F16 R28, R4.reuse, R10, RZ ;  /* 0x0000000a041c723c */ /* 0x040ff000000008ff */
[-C--:B------:R-:W-:Y:S08]  /*6cb0*/  HMMA.16816.F16 R18, R4, R16.reuse, RZ ;  /* 0x000000100412723c */ /* 0x080ff000000008ff */
[C---:B0-----:R-:W-:Y:S08]  /*6cc0*/  HMMA.16816.F16 R24, R20.reuse, R16, R24 ;  /* 0x000000101418723c */ /* 0x041ff00000000818 */
[----:B------:R-:W-:Y:S08]  /*6cd0*/  HMMA.16816.F16 R16, R20, R12, RZ ;  /* 0x0000000c1410723c */ /* 0x000ff000000008ff */
[----:B---3--:R-:W-:Y:S01]  /*6ce0*/  HMMA.16816.F16 R4, R4, R14, RZ ;  /* 0x0000000e0404723c */ /* 0x008fe200000008ff */
[----:B------:R-:W-:-:S02]  /*6cf0*/  SHF.R.U32.HI R7, RZ, 0x2, R8 ;  /* 0x00000002ff077819 */ /* 0x000fc40000011608 */
[----:B------:R-:W-:-:S05]  /*6d00*/  LOP3.LUT R8, R8, 0x3, RZ, 0xc0, !PT ;  /* 0x0000000308087812 */ /* 0x000fca00078ec0ff */
[C---:B------:R-:W-:Y:S01]  /*6d10*/  HMMA.16816.F16 R10, R20.reuse, R10, RZ ;  /* 0x0000000a140a723c */ /* 0x040fe200000008ff */
[----:B------:R-:W-:Y:S02]  /*6d20*/  IMAD R7, R7, 0x8, R8 ;  /* 0x0000000807077824 */ /* 0x000fe400078e0208 */
[----:B------:R-:W-:Y:S02]  /*6d30*/  HADD2 R17, R19, -R17 ;  /* 0x8000001113117230 */ /* 0x000fe40000000000 */
[----:B------:R-:W-:Y:S02]  /*6d40*/  HADD2 R16, R18, -R16 ;  /* 0x8000001012107230 */ /* 0x000fe40000000000 */
[----:B------:R-:W-:Y:S01]  /*6d50*/  IMAD.U32 R8, R7, 0x4, R26 ;  /* 0x0000000407087824 */ /* 0x000fe200078e001a */
[----:B------:R-:W-:Y:S01]  /*6d60*/  HMMA.16816.F16 R28, R20, R14, R28 ;  /* 0x0000000e141c723c */ /* 0x000fe2000000081c */
[----:B------:R-:W0:Y:S03]  /*6d70*/  LDC.64 R20, c[0x0][0x398] ;  /* 0x0000e600ff147b82 */ /* 0x000e260000000a00 */
[----:B------:R-:W-:Y:S04]  /*6d80*/  STS [R8], R24 ;  /* 0x0000001808007388 */ /* 0x000fe80000000800 */
[----:B------:R1:W-:Y:S03]  /*6d90*/  STS [R8+0x100], R25 ;  /* 0x0001001908007388 */ /* 0x0003e60000000800 */
[----:B------:R-:W-:-:S02]  /*6da0*/  HADD2 R19, R5, -R11 ;  /* 0x8000000b05137230 */ /* 0x000fc40000000000 */
[----:B------:R-:W-:Y:S02]  /*6db0*/  HADD2 R18, R4, -R10 ;  /* 0x8000000a04127230 */ /* 0x000fe40000000000 */
[----:B------:R-:W2:Y:S04]  /*6dc0*/  LDC.64 R10, c[0x0][0x390] ;  /* 0x0000e400ff0a7b82 */ /* 0x000ea80000000a00 */
[----:B------:R-:W-:Y:S04]  /*6dd0*/  STS [R8+0x10], R28 ;  /* 0x0000101c08007388 */ /* 0x000fe80000000800 */
[----:B------:R3:W-:Y:S01]  /*6de0*/  STS [R8+0x110], R29 ;  /* 0x0001101d08007388 */ /* 0x0007e20000000800 */
[----:B0-----:R-:W-:-:S03]  /*6df0*/  IMAD.WIDE R20, R3, 0x2, R20 ;  /* 0x0000000203147825 */ /* 0x001fc600078e0214 */
[----:B------:R0:W-:Y:S04]  /*6e00*/  STS.128 [R2], R16 ;  /* 0x0000001002007388 */ /* 0x0001e80000000c00 */
[----:B------:R-:W4:Y:S01]  /*6e10*/  LDS.128 R4, [R0] ;  /* 0x0000000000047984 */ /* 0x000f220000000c00 */
[----:B-1----:R-:W-:-:S03]  /*6e20*/  IMAD.WIDE R24, R9, 0x2, R20 ;  /* 0x0000000209187825 */ /* 0x002fc600078e0214 */
[----:B------:R-:W1:Y:S01]  /*6e30*/  LDS.128 R12, [R0+0x200] ;  /* 0x00020000000c7984 */ /* 0x000e620000000c00 */
[----:B---3--:R-:W-:-:S04]  /*6e40*/  IMAD.WIDE R28, R9, 0x2, R24 ;  /* 0x00000002091c7825 */ /* 0x008fc800078e0218 */
[----:B--2---:R-:W-:-:S04]  /*6e50*/  IMAD.WIDE R10, R3, 0x2, R10 ;  /* 0x00000002030a7825 */ /* 0x004fc800078e020a */
[----:B0-----:R-:W-:-:S04]  /*6e60*/  IMAD.WIDE R2, R9, 0x2, R28 ;  /* 0x0000000209027825 */ /* 0x001fc800078e021c */
[----:B------:R-:W-:-:S04]  /*6e70*/  IMAD.WIDE R22, R9, 0x2, R10 ;  /* 0x0000000209167825 */ /* 0x000fc800078e020a */
[----:B------:R-:W-:-:S04]  /*6e80*/  IMAD.WIDE R18, R9, 0x2, R2 ;  /* 0x0000000209127825 */ /* 0x000fc800078e0202 */
[----:B------:R-:W-:-:S04]  /*6e90*/  IMAD.WIDE R26, R9, 0x2, R22 ;  /* 0x00000002091a7825 */ /* 0x000fc800078e0216 */
[----:B------:R-:W-:-:S04]  /*6ea0*/  IMAD.WIDE R30, R9, 0x2, R26 ;  /* 0x00000002091e7825 */ /* 0x000fc800078e021a */
[----:B------:R-:W-:Y:S01]  /*6eb0*/  IMAD.WIDE R16, R9, 0x2, R30 ;  /* 0x0000000209107825 */ /* 0x000fe200078e021e */
[----:B----4-:R-:W-:Y:S01]  /*6ec0*/  PRMT R8, R4, 0x7632, R8 ;  /* 0x0000763204087816 */ /* 0x010fe20000000008 */
[----:B------:R0:W-:Y:S01]  /*6ed0*/  STG.E.U16 desc[UR8][R10.64], R4 ;  /* 0x000000040a007986 */ /* 0x0001e2000c101508 */
[----:B-1----:R-:W-:-:S03]  /*6ee0*/  PRMT R0, R12, 0x7632, R0 ;  /* 0x000076320c007816 */ /* 0x002fc60000000000 */
[----:B------:R1:W-:Y:S01]  /*6ef0*/  STG.E.U16 desc[UR8][R20.64], R12 ;  /* 0x0000000c14007986 */ /* 0x0003e2000c101508 */
[----:B------:R-:W-:-:S03]  /*6f00*/  IMAD.WIDE R32, R9, 0x2, R16 ;  /* 0x0000000209207825 */ /* 0x000fc600078e0210 */
[----:B------:R2:W-:Y:S01]  /*6f10*/  STG.E.U16 desc[UR8][R22.64], R8 ;  /* 0x0000000816007986 */ /* 0x0005e2000c101508 */
[----:B0-----:R-:W-:-:S03]  /*6f20*/  IMAD.WIDE R10, R9, 0x2, R18 ;  /* 0x00000002090a7825 */ /* 0x001fc600078e0212 */
[----:B------:R0:W-:Y:S01]  /*6f30*/  STG.E.U16 desc[UR8][R24.64], R0 ;  /* 0x0000000018007986 */ /* 0x0001e2000c101508 */
[----:B-1----:R-:W-:-:S03]  /*6f40*/  PRMT R21, R5, 0x7632, R21 ;  /* 0x0000763205157816 */ /* 0x002fc60000000015 */
[----:B------:R-:W-:Y:S01]  /*6f50*/  STG.E.U16 desc[UR8][R26.64], R5 ;  /* 0x000000051a007986 */ /* 0x000fe2000c101508 */
[----:B------:R-:W-:Y:S02]  /*6f60*/  PRMT R12, R7, 0x7632, R12 ;  /* 0x00007632070c7816 */ /* 0x000fe4000000000c */
[----:B--2---:R-:W-:Y:S01]  /*6f70*/  PRMT R23, R13, 0x7632, R23 ;  /* 0x000076320d177816 */ /* 0x004fe20000000017 */
[----:B------:R-:W-:Y:S04]  /*6f80*/  STG.E.U16 desc[UR8][R28.64], R13 ;  /* 0x0000000d1c007986 */ /* 0x000fe8000c101508 */
[----:B------:R1:W-:Y:S01]  /*6f90*/  STG.E.U16 desc[UR8][R30.64], R21 ;  /* 0x000000151e007986 */ /* 0x0003e2000c101508 */
[----:B0-----:R-:W-:-:S03]  /*6fa0*/  PRMT R0, R14, 0x7632, R0 ;  /* 0x000076320e007816 */ /* 0x001fc60000000000 */
[----:B------:R0:W-:Y:S04]  /*6fb0*/  STG.E.U16 desc[UR8][R2.64], R23 ;  /* 0x0000001702007986 */ /* 0x0001e8000c101508 */
[----:B------:R-:W-:Y:S01]  /*6fc0*/  STG.E.U16 desc[UR8][R16.64], R6 ;  /* 0x0000000610007986 */ /* 0x000fe2000c101508 */
[----:B-1----:R-:W-:-:S03]  /*6fd0*/  IMAD.WIDE R20, R9, 0x2, R32 ;  /* 0x0000000209147825 */ /* 0x002fc600078e0220 */
[----:B------:R-:W-:Y:S01]  /*6fe0*/  STG.E.U16 desc[UR8][R18.64], R14 ;  /* 0x0000000e12007986 */ /* 0x000fe2000c101508 */
[----:B0-----:R-:W-:Y:S01]  /*6ff0*/  IMAD.WIDE R22, R9, 0x2, R10 ;  /* 0x0000000209167825 */ /* 0x001fe200078e020a */
[----:B------:R-:W-:Y:S02]  /*7000*/  PRMT R3, R6, 0x7632, R3 ;  /* 0x0000763206037816 */ /* 0x000fe40000000003 */
[----:B------:R-:W-:Y:S01]  /*7010*/  PRMT R2, R15, 0x7632, R2 ;  /* 0x000076320f027816 */ /* 0x000fe20000000002 */
[C---:B------:R-:W-:Y:S02]  /*7020*/  IMAD.WIDE R4, R9.reuse, 0x2, R20 ;  /* 0x0000000209047825 */ /* 0x040fe400078e0214 */
[----:B------:R-:W-:Y:S02]  /*7030*/  STG.E.U16 desc[UR8][R32.64], R3 ;  /* 0x0000000320007986 */ /* 0x000fe4000c101508 */
[----:B------:R-:W-:Y:S02]  /*7040*/  IMAD.WIDE R8, R9, 0x2, R22 ;  /* 0x0000000209087825 */ /* 0x000fe400078e0216 */
[----:B------:R-:W-:Y:S04]  /*7050*/  STG.E.U16 desc[UR8][R10.64], R0 ;  /* 0x000000000a007986 */ /* 0x000fe8000c101508 */
[----:B------:R-:W-:Y:S04]  /*7060*/  STG.E.U16 desc[UR8][R20.64], R7 ;  /* 0x0000000714007986 */ /* 0x000fe8000c101508 */
[----:B------:R-:W-:Y:S04]  /*7070*/  STG.E.U16 desc[UR8][R22.64], R15 ;  /* 0x0000000f16007986 */ /* 0x000fe8000c101508 */
[----:B------:R-:W-:Y:S04]  /*7080*/  STG.E.U16 desc[UR8][R4.64], R12 ;  /* 0x0000000c04007986 */ /* 0x000fe8000c101508 */
[----:B------:R-:W-:Y:S01]  /*7090*/  STG.E.U16 desc[UR8][R8.64], R2 ;  /* 0x0000000208007986 */ /* 0x000fe2000c101508 */
[----:B------:R-:W-:Y:S05]  /*70a0*/  EXIT ;  /* 0x000000000000794d */ /* 0x000fea0003800000 */
        .weak           $__internal_0_$__cuda_sm20_div_rn_f64_full
        .type           $__internal_0_$__cuda_sm20_div_rn_f64_full,@function
        .size           $__internal_0_$__cuda_sm20_div_rn_f64_full,(.L_x_179 - $__internal_0_$__cuda_sm20_div_rn_f64_full)
$__internal_0_$__cuda_sm20_div_rn_f64_full:
[----:B------:R-:W-:Y:S01]  /*70b0*/  FSETP.GEU.AND P2, PT, |R25|, 1.469367938527859385e-39, PT ;  /* 0x001000001900780b */ /* 0x000fe20003f4e200 */
[----:B------:R-:W-:Y:S01]  /*70c0*/  IMAD.MOV.U32 R7, RZ, RZ, 0x1ca00000 ;  /* 0x1ca00000ff077424 */ /* 0x000fe200078e00ff */
[C---:B------:R-:W-:Y:S01]  /*70d0*/  FSETP.GEU.AND P0, PT, |R29|.reuse, 1.469367938527859385e-39, PT ;  /* 0x001000001d00780b */ /* 0x040fe20003f0e200 */
[----:B------:R-:W-:Y:S01]  /*70e0*/  IMAD.MOV.U32 R30, RZ, RZ, R24 ;  /* 0x000000ffff1e7224 */ /* 0x000fe200078e0018 */
[----:B------:R-:W-:Y:S01]  /*70f0*/  LOP3.LUT R26, R29, 0x800fffff, RZ, 0xc0, !PT ;  /* 0x800fffff1d1a7812 */ /* 0x000fe200078ec0ff */
[----:B------:R-:W-:Y:S01]  /*7100*/  IMAD.MOV.U32 R36, RZ, RZ, 0x1 ;  /* 0x00000001ff247424 */ /* 0x000fe200078e00ff */
[----:B------:R-:W-:Y:S01]  /*7110*/  LOP3.LUT R5, R25, 0x7ff00000, RZ, 0xc0, !PT ;  /* 0x7ff0000019057812 */ /* 0x000fe200078ec0ff */
[----:B------:R-:W-:Y:S01]  /*7120*/  BSSY.RECONVERGENT B1, `(.L_x_78) ;  /* 0x0000051000017945 */ /* 0x000fe20003800200 */
[----:B------:R-:W-:Y:S01]  /*7130*/  LOP3.LUT R27, R26, 0x3ff00000, RZ, 0xfc, !PT ;  /* 0x3ff000001a1b7812 */ /* 0x000fe200078efcff */
[----:B------:R-:W-:Y:S01]  /*7140*/  IMAD.MOV.U32 R26, RZ, RZ, R28 ;  /* 0x000000ffff1a7224 */ /* 0x000fe200078e001c */
[----:B------:R-:W-:-:S03]  /*7150*/  LOP3.LUT R9, R29, 0x7ff00000, RZ, 0xc0, !PT ;  /* 0x7ff000001d097812 */ /* 0x000fc600078ec0ff */
[----:B------:R-:W-:Y:S01]  /*7160*/  @!P2 LOP3.LUT R8, R29, 0x7ff00000, RZ, 0xc0, !PT ;  /* 0x7ff000001d08a812 */ /* 0x000fe200078ec0ff */
[----:B------:R-:W-:Y:S01]  /*7170*/  @!P2 IMAD.MOV.U32 R32, RZ, RZ, RZ ;  /* 0x000000ffff20a224 */ /* 0x000fe200078e00ff */
[----:B------:R-:W-:Y:S01]  /*7180*/  @!P0 DMUL R26, R28, 8.98846567431157953865e+307 ;  /* 0x7fe000001c1a8828 */ /* 0x000fe20000000000 */
[C---:B------:R-:W-:Y:S02]  /*7190*/  ISETP.GE.U32.AND P1, PT, R5.reuse, R9, PT ;  /* 0x000000090500720c */ /* 0x040fe40003f26070 */
[----:B------:R-:W-:Y:S02]  /*71a0*/  @!P2 ISETP.GE.U32.AND P3, PT, R5, R8, PT ;  /* 0x000000080500a20c */ /* 0x000fe40003f66070 */
[C---:B------:R-:W-:Y:S01]  /*71b0*/  SEL R31, R7.reuse, 0x63400000, !P1 ;  /* 0x63400000071f7807 */ /* 0x040fe20004800000 */
[----:B------:R-:W0:Y:S01]  /*71c0*/  MUFU.RCP64H R37, R27 ;  /* 0x0000001b00257308 */ /* 0x000e220000001800 */
[----:B------:R-:W-:Y:S02]  /*71d0*/  @!P2 SEL R33, R7, 0x63400000, !P3 ;  /* 0x634000000721a807 */ /* 0x000fe40005800000 */
[----:B------:R-:W-:-:S02]  /*71e0*/  LOP3.LUT R31, R31, 0x800fffff, R25, 0xf8, !PT ;  /* 0x800fffff1f1f7812 */ /* 0x000fc400078ef819 */
[----:B------:R-:W-:Y:S02]  /*71f0*/  @!P2 LOP3.LUT R8, R33, 0x80000000, R25, 0xf8, !PT ;  /* 0x800000002108a812 */ /* 0x000fe400078ef819 */
[----:B------:R-:W-:Y:S02]  /*7200*/  @!P0 LOP3.LUT R9, R27, 0x7ff00000, RZ, 0xc0, !PT ;  /* 0x7ff000001b098812 */ /* 0x000fe400078ec0ff */
[----:B------:R-:W-:Y:S01]  /*7210*/  @!P2 LOP3.LUT R33, R8, 0x100000, RZ, 0xfc, !PT ;  /* 0x001000000821a812 */ /* 0x000fe200078efcff */
[----:B------:R-:W-:-:S05]  /*7220*/  IMAD.MOV.U32 R8, RZ, RZ, R5 ;  /* 0x000000ffff087224 */ /* 0x000fca00078e0005 */
[----:B------:R-:W-:Y:S02]  /*7230*/  @!P2 DFMA R30, R30, 2, -R32 ;  /* 0x400000001e1ea82b */ /* 0x000fe40000000820 */
[----:B0-----:R-:W-:-:S08]  /*7240*/  DFMA R32, R36, -R26, 1 ;  /* 0x3ff000002420742b */ /* 0x001fd0000000081a */
[----:B------:R-:W-:Y:S01]  /*7250*/  DFMA R32, R32, R32, R32 ;  /* 0x000000202020722b */ /* 0x000fe20000000020 */
[----:B------:R-:W-:-:S07]  /*7260*/  @!P2 LOP3.LUT R8, R31, 0x7ff00000, RZ, 0xc0, !PT ;  /* 0x7ff000001f08a812 */ /* 0x000fce00078ec0ff */
[----:B------:R-:W-:-:S08]  /*7270*/  DFMA R36, R36, R32, R36 ;  /* 0x000000202424722b */ /* 0x000fd00000000024 */
[----:B------:R-:W-:-:S08]  /*7280*/  DFMA R38, R36, -R26, 1 ;  /* 0x3ff000002426742b */ /* 0x000fd0000000081a */
[----:B------:R-:W-:-:S08]  /*7290*/  DFMA R38, R36, R38, R36 ;  /* 0x000000262426722b */ /* 0x000fd00000000024 */
[----:B------:R-:W-:-:S08]  /*72a0*/  DMUL R36, R38, R30 ;  /* 0x0000001e26247228 */ /* 0x000fd00000000000 */
[----:B------:R-:W-:-:S08]  /*72b0*/  DFMA R32, R36, -R26, R30 ;  /* 0x8000001a2420722b */ /* 0x000fd0000000001e */
[----:B------:R-:W-:Y:S01]  /*72c0*/  DFMA R32, R38, R32, R36 ;  /* 0x000000202620722b */ /* 0x000fe20000000024 */
[----:B------:R-:W-:-:S05]  /*72d0*/  VIADD R36, R8, 0xffffffff ;  /* 0xffffffff08247836 */ /* 0x000fca0000000000 */
[----:B------:R-:W-:Y:S01]  /*72e0*/  ISETP.GT.U32.AND P0, PT, R36, 0x7feffffe, PT ;  /* 0x7feffffe2400780c */ /* 0x000fe20003f04070 */
[----:B------:R-:W-:-:S05]  /*72f0*/  VIADD R36, R9, 0xffffffff ;  /* 0xffffffff09247836 */ /* 0x000fca0000000000 */
[----:B------:R-:W-:-:S13]  /*7300*/  ISETP.GT.U32.OR P0, PT, R36, 0x7feffffe, P0 ;  /* 0x7feffffe2400780c */ /* 0x000fda0000704470 */
[----:B------:R-:W-:Y:S05]  /*7310*/  @P0 BRA `(.L_x_79) ;  /* 0x0000000000700947 */ /* 0x000fea0003800000 */
[----:B------:R-:W-:-:S04]  /*7320*/  LOP3.LUT R8, R29, 0x7ff00000, RZ, 0xc0, !PT ;  /* 0x7ff000001d087812 */ /* 0x000fc800078ec0ff */
[CC--:B------:R-:W-:Y:S02]  /*7330*/  ISETP.GE.U32.AND P0, PT, R5.reuse, R8.reuse, PT ;  /* 0x000000080500720c */ /* 0x0c0fe40003f06070 */
[----:B------:R-:W-:Y:S02]  /*7340*/  VIADDMNMX R5, R5, -R8, 0xb9600000, !PT ;  /* 0xb960000005057446 */ /* 0x000fe40007800908 */
[----:B------:R-:W-:Y:S02]  /*7350*/  SEL R8, R7, 0x63400000, !P0 ;  /* 0x6340000007087807 */ /* 0x000fe40004000000 */
[----:B------:R-:W-:-:S05]  /*7360*/  VIMNMX R5, PT, PT, R5, 0x46a00000, PT ;  /* 0x46a0000005057848 */ /* 0x000fca0003fe0100 */
[----:B------:R-:W-:Y:S02]  /*7370*/  IMAD.IADD R5, R5, 0x1, -R8 ;  /* 0x0000000105057824 */ /* 0x000fe400078e0a08 */
[----:B------:R-:W-:Y:S02]  /*7380*/  IMAD.MOV.U32 R8, RZ, RZ, RZ ;  /* 0x000000ffff087224 */ /* 0x000fe400078e00ff */
[----:B------:R-:W-:-:S06]  /*7390*/  VIADD R9, R5, 0x7fe00000 ;  /* 0x7fe0000005097836 */ /* 0x000fcc0000000000 */
[----:B------:R-:W-:-:S10]  /*73a0*/  DMUL R36, R32, R8 ;  /* 0x0000000820247228 */ /* 0x000fd40000000000 */
[----:B------:R-:W-:-:S13]  /*73b0*/  FSETP.GTU.AND P0, PT, |R37|, 1.469367938527859385e-39, PT ;  /* 0x001000002500780b */ /* 0x000fda0003f0c200 */
[----:B------:R-:W-:Y:S05]  /*73c0*/  @P0 BRA `(.L_x_80) ;  /* 0x0000000000980947 */ /* 0x000fea0003800000 */
[----:B------:R-:W-:Y:S01]  /*73d0*/  DFMA R26, R32, -R26, R30 ;  /* 0x8000001a201a722b */ /* 0x000fe2000000001e */
[----:B------:R-:W-:-:S09]  /*73e0*/  IMAD.MOV.U32 R8, RZ, RZ, RZ ;  /* 0x000000ffff087224 */ /* 0x000fd200078e00ff */
[C---:B------:R-:W-:Y:S02]  /*73f0*/  FSETP.NEU.AND P0, PT, R27.reuse, RZ, PT ;  /* 0x000000ff1b00720b */ /* 0x040fe40003f0d000 */
[----:B------:R-:W-:-:S04]  /*7400*/  LOP3.LUT R28, R27, 0x80000000, R29, 0x48, !PT ;  /* 0x800000001b1c7812 */ /* 0x000fc800078e481d */
[----:B------:R-:W-:-:S07]  /*7410*/  LOP3.LUT R9, R28, R9, RZ, 0xfc, !PT ;  /* 0x000000091c097212 */ /* 0x000fce00078efcff */
[----:B------:R-:W-:Y:S05]  /*7420*/  @!P0 BRA `(.L_x_80) ;  /* 0x0000000000808947 */ /* 0x000fea0003800000 */
[----:B------:R-:W-:Y:S01]  /*7430*/  IMAD.MOV R25, RZ, RZ, -R5 ;  /* 0x000000ffff197224 */ /* 0x000fe200078e0a05 */
[----:B------:R-:W-:Y:S01]  /*7440*/  DMUL.RP R8, R32, R8 ;  /* 0x0000000820087228 */ /* 0x000fe20000008000 */
[----:B------:R-:W-:Y:S01]  /*7450*/  IMAD.MOV.U32 R24, RZ, RZ, RZ ;  /* 0x000000ffff187224 */ /* 0x000fe200078e00ff */
[----:B------:R-:W-:-:S05]  /*7460*/  IADD3 R5, PT, PT, -R5, -0x43300000, RZ ;  /* 0xbcd0000005057810 */ /* 0x000fca0007ffe1ff */
[----:B------:R-:W-:-:S03]  /*7470*/  DFMA R24, R36, -R24, R32 ;  /* 0x800000182418722b */ /* 0x000fc60000000020 */
[----:B------:R-:W-:-:S07]  /*7480*/  LOP3.LUT R28, R9, R28, RZ, 0x3c, !PT ;  /* 0x0000001c091c7212 */ /* 0x000fce00078e3cff */
[----:B------:R-:W-:-:S04]  /*7490*/  FSETP.NEU.AND P0, PT, |R25|, R5, PT ;  /* 0x000000051900720b */ /* 0x000fc80003f0d200 */
[----:B------:R-:W-:Y:S02]  /*74a0*/  FSEL R8, R8, R36, !P0 ;  /* 0x0000002408087208 */ /* 0x000fe40004000000 */
[----:B------:R-:W-:-:S03]  /*74b0*/  FSEL R37, R28, R37, !P0 ;  /* 0x000000251c257208 */ /* 0x000fc60004000000 */
[----:B------:R-:W-:Y:S01]  /*74c0*/  IMAD.MOV.U32 R36, RZ, RZ, R8 ;  /* 0x000000ffff247224 */ /* 0x000fe200078e0008 */
[----:B------:R-:W-:Y:S06]  /*74d0*/  BRA `(.L_x_80) ;  /* 0x0000000000547947 */ /* 0x000fec0003800000 */
.L_x_79:
[----:B------:R-:W-:-:S14]  /*74e0*/  DSETP.NAN.AND P0, PT, R24, R24, PT ;  /* 0x000000181800722a */ /* 0x000fdc0003f08000 */
[----:B------:R-:W-:Y:S05]  /*74f0*/  @P0 BRA `(.L_x_81) ;  /* 0x0000000000440947 */ /* 0x000fea0003800000 */
[----:B------:R-:W-:-:S14]  /*7500*/  DSETP.NAN.AND P0, PT, R28, R28, PT ;  /* 0x0000001c1c00722a */ /* 0x000fdc0003f08000 */
[----:B------:R-:W-:Y:S05]  /*7510*/  @P0 BRA `(.L_x_82) ;  /* 0x0000000000300947 */ /* 0x000fea0003800000 */
[----:B------:R-:W-:Y:S01]  /*7520*/  ISETP.NE.AND P0, PT, R8, R9, PT ;  /* 0x000000090800720c */ /* 0x000fe20003f05270 */
[----:B------:R-:W-:Y:S02]  /*7530*/  IMAD.MOV.U32 R36, RZ, RZ, 0x0 ;  /* 0x00000000ff247424 */ /* 0x000fe400078e00ff */
[----:B------:R-:W-:-:S10]  /*7540*/  IMAD.MOV.U32 R37, RZ, RZ, -0x80000 ;  /* 0xfff80000ff257424 */ /* 0x000fd400078e00ff */
[----:B------:R-:W-:Y:S05]  /*7550*/  @!P0 BRA `(.L_x_80) ;  /* 0x0000000000348947 */ /* 0x000fea0003800000 */
[----:B------:R-:W-:Y:S02]  /*7560*/  ISETP.NE.AND P0, PT, R8, 0x7ff00000, PT ;  /* 0x7ff000000800780c */ /* 0x000fe40003f05270 */
[----:B------:R-:W-:Y:S02]  /*7570*/  LOP3.LUT R37, R25, 0x80000000, R29, 0x48, !PT ;  /* 0x8000000019257812 */ /* 0x000fe400078e481d */
[----:B------:R-:W-:-:S13]  /*7580*/  ISETP.EQ.OR P0, PT, R9, RZ, !P0 ;  /* 0x000000ff0900720c */ /* 0x000fda0004702670 */
[----:B------:R-:W-:Y:S01]  /*7590*/  @P0 LOP3.LUT R5, R37, 0x7ff00000, RZ, 0xfc, !PT ;  /* 0x7ff0000025050812 */ /* 0x000fe200078efcff */
[----:B------:R-:W-:Y:S02]  /*75a0*/  @!P0 IMAD.MOV.U32 R36, RZ, RZ, RZ ;  /* 0x000000ffff248224 */ /* 0x000fe400078e00ff */
[----:B------:R-:W-:Y:S02]  /*75b0*/  @P0 IMAD.MOV.U32 R36, RZ, RZ, RZ ;  /* 0x000000ffff240224 */ /* 0x000fe400078e00ff */
[----:B------:R-:W-:Y:S01]  /*75c0*/  @P0 IMAD.MOV.U32 R37, RZ, RZ, R5 ;  /* 0x000000ffff250224 */ /* 0x000fe200078e0005 */
[----:B------:R-:W-:Y:S06]  /*75d0*/  BRA `(.L_x_80) ;  /* 0x0000000000147947 */ /* 0x000fec0003800000 */
.L_x_82:
[----:B------:R-:W-:Y:S01]  /*75e0*/  LOP3.LUT R37, R29, 0x80000, RZ, 0xfc, !PT ;  /* 0x000800001d257812 */ /* 0x000fe200078efcff */
[----:B------:R-:W-:Y:S01]  /*75f0*/  IMAD.MOV.U32 R36, RZ, RZ, R28 ;  /* 0x000000ffff247224 */ /* 0x000fe200078e001c */
[----:B------:R-:W-:Y:S06]  /*7600*/  BRA `(.L_x_80) ;  /* 0x0000000000087947 */ /* 0x000fec0003800000 */
.L_x_81:
[----:B------:R-:W-:Y:S01]  /*7610*/  LOP3.LUT R37, R25, 0x80000, RZ, 0xfc, !PT ;  /* 0x0008000019257812 */ /* 0x000fe200078efcff */
[----:B------:R-:W-:-:S07]  /*7620*/  IMAD.MOV.U32 R36, RZ, RZ, R24 ;  /* 0x000000ffff247224 */ /* 0x000fce00078e0018 */
.L_x_80:
[----:B------:R-:W-:Y:S05]  /*7630*/  BSYNC.RECONVERGENT B1 ;  /* 0x0000000000017941 */ /* 0x000fea0003800200 */
.L_x_78:
[----:B------:R-:W-:-:S04]  /*7640*/  IMAD.MOV.U32 R7, RZ, RZ, 0x0 ;  /* 0x00000000ff077424 */ /* 0x000fc800078e00ff */
[----:B------:R-:W-:Y:S05]  /*7650*/  RET.REL.NODEC R6 `(_Z13Radix16KernelP6__halfS0_S0_S0_S0_S0_iii) ;  /* 0xffffff8806687950 */ /* 0x000fea0003c3ffff */
.L_x_83:
[----:B------:R-:W-:-:S00]  /*7660*/  BRA `(.L_x_83) ;  /* 0xfffffffc00fc7947 */ /* 0x000fc0000383ffff */
[----:B------:R-:W-:-:S00]  /*7670*/  NOP ;  /* 0x0000000000007918 */ /* 0x000fc00000000000 */
        /* <DEDUP_REMOVED lines=8> */
.L_x_179:


//--------------------- .text._Z22Radix16KernelFirstStepP6__halfS0_S0_S0_S0_S0_ --------------------------
	.section	.text._Z22Radix16KernelFirstStepP6__halfS0_S0_S0_S0_S0_,"ax",@progbits
	.align	128
        .global         _Z22Radix16KernelFirstStepP6__halfS0_S0_S0_S0_S0_
        .type           _Z22Radix16KernelFirstStepP6__halfS0_S0_S0_S0_S0_,@function
        .size           _Z22Radix16KernelFirstStepP6__halfS0_S0_S0_S0_S0_,(.L_x_181 - _Z22Radix16KernelFirstStepP6__halfS0_S0_S0_S0_S0_)
        .other          _Z22Radix16KernelFirstStepP6__halfS0_S0_S0_S0_S0_,@"STO_CUDA_ENTRY STV_DEFAULT"
_Z22Radix16KernelFirstStepP6__halfS0_S0_S0_S0_S0_:
.text._Z22Radix16KernelFirstStepP6__halfS0_S0_S0_S0_S0_:
[----:B------:R-:W-:Y:S01]  /*0000*/  LDC R1, c[0x0][0x37c] ;  /* 0x0000df00ff017b82 */ /* 0x000fe20000000800 */
[----:B------:R-:W0:Y:S01]  /*0010*/  S2R R3, SR_CTAID.X ;  /* 0x0000000000037919 */ /* 0x000e220000002500 */
[----:B------:R-:W0:Y:S06]  /*0020*/  LDCU UR4, c[0x0][0x360] ;  /* 0x00006c00ff0477ac */ /* 0x000e2c0008000800 */
[----:B------:R-:W1:Y:S01]  /*0030*/  LDC.64 R8, c[0x0][0x3a0] ;  /* 0x0000e800ff087b82 */ /* 0x000e620000000a00 */
[----:B------:R-:W-:Y:S01]  /*0040*/  IMAD.MOV.U32 R5, RZ, RZ, RZ ;  /* 0x000000ffff057224 */ /* 0x000fe200078e00ff */
[----:B------:R-:W0:Y:S01]  /*0050*/  S2R R0, SR_TID.X ;  /* 0x0000000000007919 */ /* 0x000e220000002100 */
[----:B------:R-:W2:Y:S01]  /*0060*/  LDCU.64 UR8, c[0x0][0x358] ;  /* 0x00006b00ff0877ac */ /* 0x000ea20008000a00 */
[----:B------:R-:W3:Y:S04]  /*0070*/  S2R R7, SR_LANEID ;  /* 0x0000000000077919 */ /* 0x000ee80000000000 */
[----:B------:R-:W4:Y:S01]  /*0080*/  LDC.64 R10, c[0x0][0x3a8] ;  /* 0x0000ea00ff0a7b82 */ /* 0x000f220000000a00 */
[----:B0-----:R-:W-:Y:S01]  /*0090*/  IMAD R3, R3, UR4, R0 ;  /* 0x0000000403037c24 */ /* 0x001fe2000f8e0200 */
[----:B---3--:R-:W-:-:S04]  /*00a0*/  LOP3.LUT R4, R7, 0x3, RZ, 0xc0, !PT ;  /* 0x0000000307047812 */ /* 0x008fc800078ec0ff */
[----:B------:R-:W-:Y:S02]  /*00b0*/  SHF.R.S32.HI R0, RZ, 0x1f, R3 ;  /* 0x0000001fff007819 */ /* 0x000fe40000011403 */
[----:B------:R-:W-:Y:S02]  /*00c0*/  SHF.R.U32.HI R7, RZ, 0x2, R7 ;  /* 0x00000002ff077819 */ /* 0x000fe40000011607 */
[----:B------:R-:W-:-:S03]  /*00d0*/  LEA.HI R18, R0, R3, RZ, 0x5 ;  /* 0x0000000300127211 */ /* 0x000fc600078f28ff */
[----:B------:R-:W-:Y:S01]  /*00e0*/  IMAD.WIDE.U32 R6, R7, 0x8, R4 ;  /* 0x0000000807067825 */ /* 0x000fe200078e0004 */
[----:B------:R-:W-:-:S05]  /*00f0*/  SHF.R.S32.HI R2, RZ, 0x5, R18 ;  /* 0x00000005ff027819 */ /* 0x000fca0000011412 */
[----:B------:R-:W-:Y:S01]  /*0100*/  IMAD.SHL.U32 R0, R2, 0x100, RZ ;  /* 0x0000010002007824 */ /* 0x000fe200078e00ff */
[----:B------:R-:W-:-:S03]  /*0110*/  LOP3.LUT R18, R18, 0xffe0, RZ, 0xc0, !PT ;  /* 0x0000ffe012127812 */ /* 0x000fc600078ec0ff */
[----:B-1----:R-:W-:-:S04]  /*0120*/  IMAD.WIDE R4, R0, 0x2, R8 ;  /* 0x0000000200047825 */ /* 0x002fc800078e0208 */
[----:B----4-:R-:W-:Y:S01]  /*0130*/  IMAD.WIDE R8, R0, 0x2, R10 ;  /* 0x0000000200087825 */ /* 0x010fe200078e020a */
[----:B------:R-:W-:-:S03]  /*0140*/  LEA R4, P0, R6, R4, 0x2 ;  /* 0x0000000406047211 */ /* 0x000fc600078010ff */
[----:B------:R-:W-:Y:S01]  /*0150*/  IMAD.IADD R3, R3, 0x1, -R18 ;  /* 0x0000000103037824 */ /* 0x000fe200078e0a12 */
[C---:B------:R-:W-:Y:S02]  /*0160*/  LEA R16, P1, R6.reuse, R8, 0x2 ;  /* 0x0000000806107211 */ /* 0x040fe400078210ff */
[C-C-:B------:R-:W-:Y:S02]  /*0170*/  LEA.HI.X R5, R6.reuse, R5, R7.reuse, 0x2, P0 ;  /* 0x0000000506057211 */ /* 0x140fe400000f1407 */
[----:B------:R-:W-:Y:S02]  /*0180*/  LEA.HI.X R17, R6, R9, R7, 0x2, P1 ;  /* 0x0000000906117211 */ /* 0x000fe400008f1407 */
[----:B------:R-:W-:Y:S01]  /*0190*/  PRMT R7, R3, 0x8880, RZ ;  /* 0x0000888003077816 */ /* 0x000fe200000000ff */
[----:B--2---:R-:W5:Y:S03]  /*01a0*/  LDG.E R12, desc[UR8][R4.64] ;  /* 0x00000008040c7981 */ /* 0x004f66000c1e1900 */
[----:B------:R-:W-:Y:S01]  /*01b0*/  PRMT R7, R7, 0x7710, RZ ;  /* 0x0000771007077816 */ /* 0x000fe200000000ff */
[----:B------:R-:W5:Y:S03]  /*01c0*/  LDG.E R13, desc[UR8][R4.64+0x100] ;  /* 0x00010008040d7981 */ /* 0x000f66000c1e1900 */
[----:B------:R-:W-:Y:S01]  /*01d0*/  SHF.R.U32.HI R7, RZ, 0xb, R7 ;  /* 0x0000000bff077819 */ /* 0x000fe20000011607 */
[----:B------:R-:W5:Y:S04]  /*01e0*/  LDG.E R14, desc[UR8][R4.64+0x10] ;  /* 0x00001008040e7981 */ /* 0x000f68000c1e1900 */
[----:B------:R0:W5:Y:S01]  /*01f0*/  LDG.E R15, desc[UR8][R4.64+0x110] ;  /* 0x00011008040f7981 */ /* 0x000162000c1e1900 */
[----:B------:R-:W-:-:S03]  /*0200*/  USHF.R.U32.HI UR4, URZ, 0x5, UR4 ;  /* 0x00000005ff047899 */ /* 0x000fc60008011604 */
[----:B------:R-:W5:Y:S04]  /*0210*/  LDG.E R8, desc[UR8][R16.64] ;  /* 0x0000000810087981 */ /* 0x000f68000c1e1900 */
[----:B------:R-:W5:Y:S01]  /*0220*/  LDG.E R9, desc[UR8][R16.64+0x100] ;  /* 0x0001000810097981 */ /* 0x000f62000c1e1900 */
[----:B0-----:R-:W-:-:S03]  /*0230*/  LOP3.LUT R4, R7, 0xf, RZ, 0xc0, !PT ;  /* 0x0000000f07047812 */ /* 0x001fc600078ec0ff */
[----:B------:R-:W5:Y:S02]  /*0240*/  LDG.E R10, desc[UR8][R16.64+0x10] ;  /* 0x00001008100a7981 */ /* 0x000f64000c1e1900 */
[----:B------:R-:W-:Y:S01]  /*0250*/  IMAD.IADD R4, R3, 0x1, R4 ;  /* 0x0000000103047824 */ /* 0x000fe200078e0204 */
[----:B------:R-:W0:Y:S01]  /*0260*/  I2F.U32.RP R6, UR4 ;  /* 0x0000000400067d06 */ /* 0x000e220008209000 */
[----:B------:R1:W5:Y:S01]  /*0270*/  LDG.E R11, desc[UR8][R16.64+0x110] ;  /* 0x00011008100b7981 */ /* 0x000362000c1e1900 */
[----:B------:R-:W-:Y:S01]  /*0280*/  UMOV UR6, 0x54442d18 ;  /* 0x54442d1800067882 */ /* 0x000fe20000000000 */
[----:B------:R-:W-:Y:S01]  /*0290*/  UMOV UR7, 0x401921fb ;  /* 0x401921fb00077882 */ /* 0x000fe20000000000 */
[C---:B------:R-:W-:Y:S01]  /*02a0*/  LOP3.LUT R5, R4.reuse, 0xfff0, RZ, 0xc0, !PT ;  /* 0x0000fff004057812 */ /* 0x040fe200078ec0ff */
[----:B------:R-:W-:Y:S01]  /*02b0*/  UMOV UR5, 0x400 ;  /* 0x0000040000057882 */ /* 0x000fe20000000000 */
[----:B------:R-:W-:Y:S01]  /*02c0*/  PRMT R7, R4, 0x8880, RZ ;  /* 0x0000888004077816 */ /* 0x000fe200000000ff */
[----:B------:R-:W-:Y:S01]  /*02d0*/  BSSY.RECONVERGENT B0, `(.L_x_84) ;  /* 0x000008f000007945 */ /* 0x000fe20003800200 */
[----:B------:R-:W-:Y:S01]  /*02e0*/  ISETP.NE.U32.AND P1, PT, RZ, UR4, PT ;  /* 0x00000004ff007c0c */ /* 0x000fe2000bf25070 */
[----:B------:R-:W-:Y:S01]  /*02f0*/  IMAD.MOV R5, RZ, RZ, -R5 ;  /* 0x000000ffff057224 */ /* 0x000fe200078e0a05 */
[----:B------:R-:W-:Y:S01]  /*0300*/  SHF.R.S32.HI R7, RZ, 0x4, R7 ;  /* 0x00000004ff077819 */ /* 0x000fe20000011407 */
[----:B-1----:R-:W-:-:S03]  /*0310*/  IMAD R17, RZ, RZ, -UR4 ;  /* 0x80000004ff117e24 */ /* 0x002fc6000f8e02ff */
[----:B------:R-:W-:Y:S01]  /*0320*/  PRMT R16, R5, 0x7710, RZ ;  /* 0x0000771005107816 */ /* 0x000fe200000000ff */
[----:B0-----:R-:W0:Y:S01]  /*0330*/  MUFU.RCP R6, R6 ;  /* 0x0000000600067308 */ /* 0x001e220000001000 */
[----:B------:R-:W-:-:S03]  /*0340*/  PRMT R29, R7, 0x9910, RZ ;  /* 0x00009910071d7816 */ /* 0x000fc600000000ff */
[----:B------:R-:W-:Y:S02]  /*0350*/  IMAD.IADD R3, R3, 0x1, R16 ;  /* 0x0000000103037824 */ /* 0x000fe400078e0210 */
[----:B------:R-:W-:-:S03]  /*0360*/  IMAD.SHL.U32 R34, R29, 0x8, RZ ;  /* 0x000000081d227824 */ /* 0x000fc600078e00ff */
[C---:B------:R-:W-:Y:S02]  /*0370*/  PRMT R16, R3.reuse, 0x8880, RZ ;  /* 0x0000888003107816 */ /* 0x040fe400000000ff */
[----:B------:R-:W-:Y:S02]  /*0380*/  LOP3.LUT R3, R3, 0xffff, RZ, 0xc0, !PT ;  /* 0x0000ffff03037812 */ /* 0x000fe400078ec0ff */
[----:B------:R-:W-:-:S04]  /*0390*/  PRMT R16, R16, 0x7710, RZ ;  /* 0x0000771010107816 */ /* 0x000fc800000000ff */
[----:B------:R-:W1:Y:S01]  /*03a0*/  I2F.F64.S16 R24, R16 ;  /* 0x0000001000187312 */ /* 0x000e620000101c00 */
[----:B0-----:R-:W-:-:S07]  /*03b0*/  VIADD R4, R6, 0xffffffe ;  /* 0x0ffffffe06047836 */ /* 0x001fce0000000000 */
[----:B------:R-:W0:Y:S01]  /*03c0*/  I2F.F64 R6, R34 ;  /* 0x0000002200067312 */ /* 0x000e220000201c00 */
[----:B-1----:R-:W-:-:S07]  /*03d0*/  DMUL R24, R24, UR6 ;  /* 0x0000000618187c28 */ /* 0x002fce0008000000 */
[----:B------:R1:W2:Y:S01]  /*03e0*/  F2I.FTZ.U32.TRUNC.NTZ R5, R4 ;  /* 0x0000000400057305 */ /* 0x0002a2000021f000 */
[----:B------:R-:W3:Y:S01]  /*03f0*/  S2UR UR6, SR_CgaCtaId ;  /* 0x00000000000679c3 */ /* 0x000ee20000008800 */
[----:B0-----:R-:W-:Y:S01]  /*0400*/  DMUL R6, R24, R6 ;  /* 0x0000000618067228 */ /* 0x001fe20000000000 */
[----:B-1----:R-:W-:Y:S02]  /*0410*/  IMAD.MOV.U32 R4, RZ, RZ, RZ ;  /* 0x000000ffff047224 */ /* 0x002fe400078e00ff */
[----:B--2---:R-:W-:-:S05]  /*0420*/  IMAD R17, R17, R5, RZ ;  /* 0x0000000511117224 */ /* 0x004fca00078e02ff */
[----:B------:R-:W-:Y:S01]  /*0430*/  DMUL R6, R6, 0.00390625 ;  /* 0x3f70000006067828 */ /* 0x000fe20000000000 */
[----:B------:R-:W-:Y:S01]  /*0440*/  IMAD.HI.U32 R5, R5, R17, R4 ;  /* 0x0000001105057227 */ /* 0x000fe200078e0004 */
[----:B------:R-:W-:-:S04]  /*0450*/  PRMT R4, R3, 0x8880, RZ ;  /* 0x0000888003047816 */ /* 0x000fc800000000ff */
[----:B------:R-:W0:Y:S01]  /*0460*/  F2F.F32.F64 R27, R6 ;  /* 0x00000006001b7310 */ /* 0x000e220000301000 */
[----:B------:R-:W-:Y:S01]  /*0470*/  IMAD.HI.U32 R5, R5, R2, RZ ;  /* 0x0000000205057227 */ /* 0x000fe200078e00ff */
[----:B---3--:R-:W-:-:S03]  /*0480*/  ULEA UR5, UR6, UR5, 0x18 ;  /* 0x0000000506057291 */ /* 0x008fc6000f8ec0ff */
[----:B------:R-:W-:Y:S01]  /*0490*/  IMAD R29, R29, 0x80, R4 ;  /* 0x000000801d1d7824 */ /* 0x000fe200078e0204 */
[----:B------:R-:W-:-:S05]  /*04a0*/  IADD3 R5, PT, PT, RZ, -R5, RZ ;  /* 0x80000005ff057210 */ /* 0x000fca0007ffe0ff */
[----:B------:R-:W-:Y:S02]  /*04b0*/  IMAD R2, R5, UR4, R2 ;  /* 0x0000000405027c24 */ /* 0x000fe4000f8e0202 */
[C---:B0-----:R-:W-:Y:S01]  /*04c0*/  FMUL R19, R27.reuse, 0.63661974668502807617 ;  /* 0x3f22f9831b137820 */ /* 0x041fe20000400000 */
[----:B------:R-:W-:Y:S02]  /*04d0*/  FSETP.GE.AND P2, PT, |R27|, 105615, PT ;  /* 0x47ce47801b00780b */ /* 0x000fe40003f46200 */
[C---:B------:R-:W-:Y:S02]  /*04e0*/  ISETP.GE.U32.AND P0, PT, R2.reuse, UR4, PT ;  /* 0x0000000402007c0c */ /* 0x040fe4000bf06070 */
[----:B------:R-:W-:Y:S01]  /*04f0*/  P2R R3, PR, RZ, 0x4 ;  /* 0x00000004ff037803 */ /* 0x000fe20000000000 */
[----:B------:R-:W0:Y:S10]  /*0500*/  F2I.NTZ R19, R19 ;  /* 0x0000001300137305 */ /* 0x000e340000203100 */
[----:B------:R-:W-:-:S05]  /*0510*/  @P0 VIADD R2, R2, -UR4 ;  /* 0x8000000402020c36 */ /* 0x000fca0008000000 */
[----:B------:R-:W-:Y:S01]  /*0520*/  ISETP.GE.U32.AND P0, PT, R2, UR4, PT ;  /* 0x0000000402007c0c */ /* 0x000fe2000bf06070 */
[----:B0-----:R-:W-:Y:S01]  /*0530*/  IMAD.MOV.U32 R18, RZ, RZ, R19 ;  /* 0x000000ffff127224 */ /* 0x001fe200078e0013 */
[----:B------:R-:W-:-:S05]  /*0540*/  I2FP.F32.S32 R26, R19 ;  /* 0x00000013001a7245 */ /* 0x000fca0000201400 */
[----:B------:R-:W-:-:S04]  /*0550*/  FFMA R5, R26, -1.5707962512969970703, R27 ;  /* 0xbfc90fda1a057823 */ /* 0x000fc8000000001b */
[----:B------:R-:W-:Y:S02]  /*0560*/  FFMA R5, R26, -7.5497894158615963534e-08, R5 ;  /* 0xb3a221681a057823 */ /* 0x000fe40000000005 */
[----:B------:R-:W-:Y:S01]  /*0570*/  @P0 VIADD R2, R2, -UR4 ;  /* 0x8000000402020c36 */ /* 0x000fe20008000000 */
[----:B------:R-:W-:Y:S01]  /*0580*/  @!P1 LOP3.LUT R2, RZ, UR4, RZ, 0x33, !PT ;  /* 0x00000004ff029c12 */ /* 0x000fe2000f8e33ff */
[----:B------:R-:W-:-:S03]  /*0590*/  FFMA R26, R26, -5.3903029534742383927e-15, R5 ;  /* 0xa7c234c51a1a7823 */ /* 0x000fc60000000005 */
[----:B------:R-:W-:Y:S01]  /*05a0*/  LEA R2, R2, UR5, 0xa ;  /* 0x0000000502027c11 */ /* 0x000fe2000f8e50ff */
[----:B------:R-:W-:Y:S01]  /*05b0*/  IMAD.MOV.U32 R21, RZ, RZ, R26 ;  /* 0x000000ffff157224 */ /* 0x000fe200078e001a */
[----:B------:R-:W-:Y:S06]  /*05c0*/  @!P2 BRA `(.L_x_85) ;  /* 0x00000004007ca947 */ /* 0x000fec0003800000 */
[----:B------:R-:W-:-:S13]  /*05d0*/  FSETP.NEU.AND P0, PT, |R27|, +INF , PT ;  /* 0x7f8000001b00780b */ /* 0x000fda0003f0d200 */
[----:B------:R-:W-:Y:S01]  /*05e0*/  @!P0 FMUL R21, RZ, R27 ;  /* 0x0000001bff158220 */ /* 0x000fe20000400000 */
[----:B------:R-:W-:Y:S01]  /*05f0*/  @!P0 IMAD.MOV.U32 R19, RZ, RZ, RZ ;  /* 0x000000ffff138224 */ /* 0x000fe200078e00ff */
[----:B------:R-:W-:Y:S06]  /*0600*/  @!P0 BRA `(.L_x_85) ;  /* 0x00000004006c8947 */ /* 0x000fec0003800000 */
[----:B------:R-:W-:Y:S01]  /*0610*/  IMAD.SHL.U32 R3, R27, 0x100, RZ ;  /* 0x000001001b037824 */ /* 0x000fe200078e00ff */
[----:B------:R-:W0:Y:S01]  /*0620*/  LDCU.64 UR6, c[0x4][URZ] ;  /* 0x01000000ff0677ac */ /* 0x000e220008000a00 */
[----:B------:R-:W-:Y:S02]  /*0630*/  IMAD.MOV.U32 R17, RZ, RZ, RZ ;  /* 0x000000ffff117224 */ /* 0x000fe400078e00ff */
[----:B------:R-:W-:Y:S01]  /*0640*/  IMAD.MOV.U32 R28, RZ, RZ, RZ ;  /* 0x000000ffff1c7224 */ /* 0x000fe200078e00ff */
[----:B------:R-:W-:Y:S01]  /*0650*/  LOP3.LUT R19, R3, 0x80000000, RZ, 0xfc, !PT ;  /* 0x8000000003137812 */ /* 0x000fe200078efcff */
[----:B------:R-:W-:Y:S01]  /*0660*/  UMOV UR5, URZ ;  /* 0x000000ff00057c82 */ /* 0x000fe20008000000 */
[----:B------:R-:W-:-:S05]  /*0670*/  UMOV UR4, URZ ;  /* 0x000000ff00047c82 */ /* 0x000fca0008000000 */
.L_x_86:
[----:B0-----:R-:W-:Y:S01]  /*0680*/  IMAD.U32 R20, RZ, RZ, UR6 ;  /* 0x00000006ff147e24 */ /* 0x001fe2000f8e00ff */
[----:B------:R-:W-:-:S05]  /*0690*/  MOV R21, UR7 ;  /* 0x0000000700157c02 */ /* 0x000fca0008000f00 */
[----:B------:R-:W2:Y:S01]  /*06a0*/  LDG.E.CONSTANT R20, desc[UR8][R20.64] ;  /* 0x0000000814147981 */ /* 0x000ea2000c1e9900 */
[----:B------:R-:W-:Y:S01]  /*06b0*/  UIADD3 UR4, UPT, UPT, UR4, 0x1, URZ ;  /* 0x0000000104047890 */ /* 0x000fe2000fffe0ff */
[C---:B------:R-:W-:Y:S01]  /*06c0*/  ISETP.EQ.AND P0, PT, R28.reuse, RZ, PT ;  /* 0x000000ff1c00720c */ /* 0x040fe20003f02270 */
[----:B------:R-:W-:Y:S01]  /*06d0*/  UIADD3 UR6, UP1, UPT, UR6, 0x4, URZ ;  /* 0x0000000406067890 */ /* 0x000fe2000ff3e0ff */
[C---:B------:R-:W-:Y:S01]  /*06e0*/  ISETP.EQ.AND P1, PT, R28.reuse, 0x4, PT ;  /* 0x000000041c00780c */ /* 0x040fe20003f22270 */
[----:B------:R-:W-:Y:S01]  /*06f0*/  UISETP.NE.AND UP0, UPT, UR4, 0x6, UPT ;  /* 0x000000060400788c */ /* 0x000fe2000bf05270 */
[C---:B------:R-:W-:Y:S01]  /*0700*/  ISETP.EQ.AND P3, PT, R28.reuse, 0xc, PT ;  /* 0x0000000c1c00780c */ /* 0x040fe20003f62270 */
[----:B------:R-:W-:Y:S01]  /*0710*/  UIADD3.X UR7, UPT, UPT, URZ, UR7, URZ, UP1, !UPT ;  /* 0x00000007ff077290 */ /* 0x000fe20008ffe4ff */
[C---:B------:R-:W-:Y:S02]  /*0720*/  ISETP.EQ.AND P4, PT, R28.reuse, 0x10, PT ;  /* 0x000000101c00780c */ /* 0x040fe40003f82270 */
[----:B------:R-:W-:Y:S01]  /*0730*/  ISETP.EQ.AND P5, PT, R28, 0x14, PT ;  /* 0x000000141c00780c */ /* 0x000fe20003fa2270 */
[----:B--2---:R-:W-:-:S03]  /*0740*/  IMAD.WIDE.U32 R22, R20, R19, RZ ;  /* 0x0000001314167225 */ /* 0x004fc600078e00ff */
[----:B------:R-:W-:-:S04]  /*0750*/  IADD3 R22, P2, PT, R22, R17, RZ ;  /* 0x0000001116167210 */ /* 0x000fc80007f5e0ff */
[----:B------:R-:W-:Y:S01]  /*0760*/  IADD3.X R17, PT, PT, R23, UR5, RZ, P2, !PT ;  /* 0x0000000517117c10 */ /* 0x000fe200097fe4ff */
[--C-:B------:R-:W-:Y:S01]  /*0770*/  @P0 IMAD.MOV.U32 R3, RZ, RZ, R22.reuse ;  /* 0x000000ffff030224 */ /* 0x100fe200078e0016 */
[C---:B------:R-:W-:Y:S01]  /*0780*/  ISETP.EQ.AND P2, PT, R28.reuse, 0x8, PT ;  /* 0x000000081c00780c */ /* 0x040fe20003f42270 */
[--C-:B------:R-:W-:Y:S02]  /*0790*/  @P1 IMAD.MOV.U32 R4, RZ, RZ, R22.reuse ;  /* 0x000000ffff041224 */ /* 0x100fe400078e0016 */
[--C-:B------:R-:W-:Y:S02]  /*07a0*/  @P3 IMAD.MOV.U32 R6, RZ, RZ, R22.reuse ;  /* 0x000000ffff063224 */ /* 0x100fe400078e0016 */
[--C-:B------:R-:W-:Y:S02]  /*07b0*/  @P4 IMAD.MOV.U32 R7, RZ, RZ, R22.reuse ;  /* 0x000000ffff074224 */ /* 0x100fe400078e0016 */
[----:B------:R-:W-:Y:S02]  /*07c0*/  @P5 IMAD.MOV.U32 R16, RZ, RZ, R22 ;  /* 0x000000ffff105224 */ /* 0x000fe400078e0016 */
[----:B------:R-:W-:-:S04]  /*07d0*/  VIADD R28, R28, 0x4 ;  /* 0x000000041c1c7836 */ /* 0x000fc80000000000 */
[----:B------:R-:W-:Y:S01]  /*07e0*/  @P2 IMAD.MOV.U32 R5, RZ, RZ, R22 ;  /* 0x000000ffff052224 */ /* 0x000fe200078e0016 */
[----:B------:R-:W-:Y:S06]  /*07f0*/  BRA.U UP0, `(.L_x_86) ;  /* 0xfffffffd00a07547 */ /* 0x000fec000b83ffff */
[----:B------:R-:W-:Y:S01]  /*0800*/  SHF.R.U32.HI R20, RZ, 0x17, R27 ;  /* 0x00000017ff147819 */ /* 0x000fe2000001161b */
[----:B------:R-:W-:Y:S03]  /*0810*/  BSSY.RECONVERGENT B1, `(.L_x_87) ;  /* 0x0000028000017945 */ /* 0x000fe60003800200 */
[C---:B------:R-:W-:Y:S02]  /*0820*/  LOP3.LUT R19, R20.reuse, 0xe0, RZ, 0xc0, !PT ;  /* 0x000000e014137812 */ /* 0x040fe400078ec0ff */
[----:B------:R-:W-:-:S03]  /*0830*/  LOP3.LUT P6, RZ, R20, 0x1f, RZ, 0xc0, !PT ;  /* 0x0000001f14ff7812 */ /* 0x000fc600078cc0ff */
[----:B------:R-:W-:-:S05]  /*0840*/  VIADD R19, R19, 0xffffff80 ;  /* 0xffffff8013137836 */ /* 0x000fca0000000000 */
[----:B------:R-:W-:-:S05]  /*0850*/  SHF.R.U32.HI R19, RZ, 0x5, R19 ;  /* 0x00000005ff137819 */ /* 0x000fca0000011613 */
[----:B------:R-:W-:-:S05]  /*0860*/  IMAD.U32 R23, R19, -0x4, RZ ;  /* 0xfffffffc13177824 */ /* 0x000fca00078e00ff */
[C---:B------:R-:W-:Y:S02]  /*0870*/  ISETP.EQ.AND P3, PT, R23.reuse, -0x18, PT ;  /* 0xffffffe81700780c */ /* 0x040fe40003f62270 */
[C---:B------:R-:W-:Y:S02]  /*0880*/  ISETP.EQ.AND P4, PT, R23.reuse, -0x14, PT ;  /* 0xffffffec1700780c */ /* 0x040fe40003f82270 */
[C---:B------:R-:W-:Y:S02]  /*0890*/  ISETP.EQ.AND P0, PT, R23.reuse, -0x10, PT ;  /* 0xfffffff01700780c */ /* 0x040fe40003f02270 */
[C---:B------:R-:W-:Y:S02]  /*08a0*/  ISETP.EQ.AND P1, PT, R23.reuse, -0xc, PT ;  /* 0xfffffff41700780c */ /* 0x040fe40003f22270 */
[C---:B------:R-:W-:Y:S02]  /*08b0*/  ISETP.EQ.AND P2, PT, R23.reuse, -0x8, PT ;  /* 0xfffffff81700780c */ /* 0x040fe40003f42270 */
[----:B------:R-:W-:-:S03]  /*08c0*/  ISETP.EQ.AND P5, PT, R23, 0x4, PT ;  /* 0x000000041700780c */ /* 0x000fc60003fa2270 */
[----:B------:R-:W-:Y:S01]  /*08d0*/  @P3 IMAD.MOV.U32 R19, RZ, RZ, R3 ;  /* 0x000000ffff133224 */ /* 0x000fe200078e0003 */
[C---:B------:R-:W-:Y:S01]  /*08e0*/  ISETP.EQ.AND P3, PT, R23.reuse, -0x4, PT ;  /* 0xfffffffc1700780c */ /* 0x040fe20003f62270 */
[--C-:B------:R-:W-:Y:S01]  /*08f0*/  @P4 IMAD.MOV.U32 R19, RZ, RZ, R4.reuse ;  /* 0x000000ffff134224 */ /* 0x100fe200078e0004 */
[----:B------:R-:W-:Y:S01]  /*0900*/  @P4 MOV R21, R3 ;  /* 0x0000000300154202 */ /* 0x000fe20000000f00 */
[----:B------:R-:W-:Y:S01]  /*0910*/  @P0 IMAD.MOV.U32 R21, RZ, RZ, R4 ;  /* 0x000000ffff150224 */ /* 0x000fe200078e0004 */
[----:B------:R-:W-:Y:S01]  /*0920*/  ISETP.EQ.AND P4, PT, R23, RZ, PT ;  /* 0x000000ff1700720c */ /* 0x000fe20003f82270 */
[--C-:B------:R-:W-:Y:S02]  /*0930*/  @P0 IMAD.MOV.U32 R19, RZ, RZ, R5.reuse ;  /* 0x000000ffff130224 */ /* 0x100fe400078e0005 */
[----:B------:R-:W-:Y:S02]  /*0940*/  @P1 IMAD.MOV.U32 R21, RZ, RZ, R5 ;  /* 0x000000ffff151224 */ /* 0x000fe400078e0005 */
[----:B------:R-:W-:-:S02]  /*0950*/  @P1 IMAD.MOV.U32 R19, RZ, RZ, R6 ;  /* 0x000000ffff131224 */ /* 0x000fc400078e0006 */
[----:B------:R-:W-:Y:S02]  /*0960*/  @P2 IMAD.MOV.U32 R21, RZ, RZ, R6 ;  /* 0x000000ffff152224 */ /* 0x000fe400078e0006 */
[--C-:B------:R-:W-:Y:S02]  /*0970*/  @P2 IMAD.MOV.U32 R19, RZ, RZ, R7.reuse ;  /* 0x000000ffff132224 */ /* 0x100fe400078e0007 */
[----:B------:R-:W-:Y:S02]  /*0980*/  @P3 IMAD.MOV.U32 R21, RZ, RZ, R7 ;  /* 0x000000ffff153224 */ /* 0x000fe400078e0007 */
[--C-:B------:R-:W-:Y:S01]  /*0990*/  @P3 IMAD.MOV.U32 R19, RZ, RZ, R16.reuse ;  /* 0x000000ffff133224 */ /* 0x100fe200078e0010 */
[----:B------:R-:W-:Y:S01]  /*09a0*/  @P4 MOV R19, R17 ;  /* 0x0000001100134202 */ /* 0x000fe20000000f00 */
[----:B------:R-:W-:Y:S02]  /*09b0*/  @P4 IMAD.MOV.U32 R21, RZ, RZ, R16 ;  /* 0x000000ffff154224 */ /* 0x000fe400078e0010 */
[----:B------:R-:W-:Y:S01]  /*09c0*/  @P5 IMAD.MOV.U32 R21, RZ, RZ, R17 ;  /* 0x000000ffff155224 */ /* 0x000fe200078e0011 */
[----:B------:R-:W-:Y:S06]  /*09d0*/  @!P6 BRA `(.L_x_88) ;  /* 0x00000000002ce947 */ /* 0x000fec0003800000 */
[----:B------:R-:W-:Y:S01]  /*09e0*/  @P0 IMAD.MOV.U32 R22, RZ, RZ, R3 ;  /* 0x000000ffff160224 */ /* 0x000fe200078e0003 */
[----:B------:R-:W-:Y:S01]  /*09f0*/  ISETP.EQ.AND P0, PT, R23, 0x8, PT ;  /* 0x000000081700780c */ /* 0x000fe20003f02270 */
[----:B------:R-:W-:Y:S01]  /*0a00*/  @P1 IMAD.MOV.U32 R22, RZ, RZ, R4 ;  /* 0x000000ffff161224 */ /* 0x000fe200078e0004 */
[----:B------:R-:W-:Y:S01]  /*0a10*/  LOP3.LUT R20, R20, 0x1f, RZ, 0xc0, !PT ;  /* 0x0000001f14147812 */ /* 0x000fe200078ec0ff */
[----:B------:R-:W-:Y:S02]  /*0a20*/  @P2 IMAD.MOV.U32 R22, RZ, RZ, R5 ;  /* 0x000000ffff162224 */ /* 0x000fe400078e0005 */
[----:B------:R-:W-:Y:S01]  /*0a30*/  @P3 IMAD.MOV.U32 R22, RZ, RZ, R6 ;  /* 0x000000ffff163224 */ /* 0x000fe200078e0006 */
[----:B------:R-:W-:Y:S01]  /*0a40*/  SHF.L.W.U32.HI R19, R21, R20, R19 ;  /* 0x0000001415137219 */ /* 0x000fe20000010e13 */
[----:B------:R-:W-:Y:S02]  /*0a50*/  @P4 IMAD.MOV.U32 R22, RZ, RZ, R7 ;  /* 0x000000ffff164224 */ /* 0x000fe400078e0007 */
[----:B------:R-:W-:-:S04]  /*0a60*/  @P5 IMAD.MOV.U32 R22, RZ, RZ, R16 ;  /* 0x000000ffff165224 */ /* 0x000fc800078e0010 */
[----:B------:R-:W-:-:S05]  /*0a70*/  @P0 IMAD.MOV.U32 R22, RZ, RZ, R17 ;  /* 0x000000ffff160224 */ /* 0x000fca00078e0011 */
[----:B------:R-:W-:-:S07]  /*0a80*/  SHF.L.W.U32.HI R21, R22, R20, R21 ;  /* 0x0000001416157219 */ /* 0x000fce0000010e15 */
.L_x_88:
[----:B------:R-:W-:Y:S05]  /*0a90*/  BSYNC.RECONVERGENT B1 ;  /* 0x0000000000017941 */ /* 0x000fea0003800200 */
.L_x_87:
[C-C-:B------:R-:W-:Y:S01]  /*0aa0*/  SHF.L.W.U32.HI R28, R21.reuse, 0x2, R19.reuse ;  /* 0x00000002151c7819 */ /* 0x140fe20000010e13 */
[----:B------:R-:W-:Y:S01]  /*0ab0*/  IMAD.SHL.U32 R21, R21, 0x4, RZ ;  /* 0x0000000415157824 */ /* 0x000fe200078e00ff */
[----:B------:R-:W-:Y:S01]  /*0ac0*/  UMOV UR4, 0x54442d19 ;  /* 0x54442d1900047882 */ /* 0x000fe20000000000 */
[----:B------:R-:W-:Y:S01]  /*0ad0*/  UMOV UR5, 0x3bf921fb ;  /* 0x3bf921fb00057882 */ /* 0x000fe20000000000 */
[----:B------:R-:W-:Y:S02]  /*0ae0*/  SHF.R.S32.HI R17, RZ, 0x1f, R28 ;  /* 0x0000001fff117819 */ /* 0x000fe4000001141c */
[----:B------:R-:W-:Y:S02]  /*0af0*/  SHF.R.U32.HI R19, RZ, 0x1e, R19 ;  /* 0x0000001eff137819 */ /* 0x000fe40000011613 */
[C---:B------:R-:W-:Y:S02]  /*0b00*/  LOP3.LUT R20, R17.reuse, R21, RZ, 0x3c, !PT ;  /* 0x0000001511147212 */ /* 0x040fe400078e3cff */
[----:B------:R-:W-:-:S02]  /*0b10*/  LOP3.LUT R21, R17, R28, RZ, 0x3c, !PT ;  /* 0x0000001c11157212 */ /* 0x000fc400078e3cff */
[----:B------:R-:W-:Y:S02]  /*0b20*/  ISETP.GE.AND P0, PT, R27, RZ, PT ;  /* 0x000000ff1b00720c */ /* 0x000fe40003f06270 */
[C---:B------:R-:W-:Y:S02]  /*0b30*/  LOP3.LUT R17, R28.reuse, R27, RZ, 0x3c, !PT ;  /* 0x0000001b1c117212 */ /* 0x040fe400078e3cff */
[----:B------:R-:W0:Y:S01]  /*0b40*/  I2F.F64.S64 R20, R20 ;  /* 0x0000001400147312 */ /* 0x000e220000301c00 */
[----:B------:R-:W-:Y:S02]  /*0b50*/  LEA.HI R19, R28, R19, RZ, 0x1 ;  /* 0x000000131c137211 */ /* 0x000fe400078f08ff */
[----:B------:R-:W-:-:S03]  /*0b60*/  ISETP.GE.AND P1, PT, R17, RZ, PT ;  /* 0x000000ff1100720c */ /* 0x000fc60003f26270 */
[----:B------:R-:W-:-:S05]  /*0b70*/  IMAD.MOV R17, RZ, RZ, -R19 ;  /* 0x000000ffff117224 */ /* 0x000fca00078e0a13 */
[----:B------:R-:W-:Y:S01]  /*0b80*/  @!P0 MOV R19, R17 ;  /* 0x0000001100138202 */ /* 0x000fe20000000f00 */
[----:B0-----:R-:W-:-:S10]  /*0b90*/  DMUL R22, R20, UR4 ;  /* 0x0000000414167c28 */ /* 0x001fd40008000000 */
[----:B------:R-:W0:Y:S02]  /*0ba0*/  F2F.F32.F64 R22, R22 ;  /* 0x0000001600167310 */ /* 0x000e240000301000 */
[----:B0-----:R-:W-:-:S07]  /*0bb0*/  FSEL R21, -R22, R22, !P1 ;  /* 0x0000001616157208 */ /* 0x001fce0004800100 */
.L_x_85:
[----:B------:R-:W-:Y:S05]  /*0bc0*/  BSYNC.RECONVERGENT B0 ;  /* 0x0000000000007941 */ /* 0x000fea0003800200 */
.L_x_84:
[----:B------:R-:W-:Y:S02]  /*0bd0*/  IMAD.MOV.U32 R17, RZ, RZ, 0x37cbac00 ;  /* 0x37cbac00ff117424 */ /* 0x000fe400078e00ff */
[----:B------:R-:W-:Y:S01]  /*0be0*/  FMUL R20, R21, R21 ;  /* 0x0000001515147220 */ /* 0x000fe20000400000 */
[----:B------:R-:W-:Y:S01]  /*0bf0*/  LOP3.LUT R23, R19, 0x1, RZ, 0xc0, !PT ;  /* 0x0000000113177812 */ /* 0x000fe200078ec0ff */
[----:B------:R-:W-:Y:S01]  /*0c00*/  IMAD.MOV.U32 R31, RZ, RZ, 0x3c0885e4 ;  /* 0x3c0885e4ff1f7424 */ /* 0x000fe200078e00ff */
[----:B------:R-:W-:Y:S01]  /*0c10*/  FSETP.GE.AND P2, PT, |R27|, 105615, PT ;  /* 0x47ce47801b00780b */ /* 0x000fe20003f46200 */
[----:B------:R-:W-:Y:S01]  /*0c20*/  FFMA R22, R20, R17, -0.0013887860113754868507 ;  /* 0xbab607ed14167423 */ /* 0x000fe20000000011 */
[----:B------:R-:W-:Y:S01]  /*0c30*/  ISETP.NE.U32.AND P0, PT, R23, 0x1, PT ;  /* 0x000000011700780c */ /* 0x000fe20003f05070 */
[----:B------:R-:W-:Y:S01]  /*0c40*/  VIADD R19, R19, 0x1 ;  /* 0x0000000113137836 */ /* 0x000fe20000000000 */
[----:B------:R-:W-:Y:S01]  /*0c50*/  BSSY.RECONVERGENT B0, `(.L_x_89) ;  /* 0x000006c000007945 */ /* 0x000fe20003800200 */
        /* <DEDUP_REMOVED lines=18> */
[----:B------:R-:W-:Y:S01]  /*0d80*/  CS2R R22, SRZ ;  /* 0x0000000000167805 */ /* 0x000fe2000001ff00 */
[----:B------:R-:W0:Y:S03]  /*0d90*/  LDCU.64 UR6, c[0x4][URZ] ;  /* 0x01000000ff0677ac */ /* 0x000e260008000a00 */
[----:B------:R-:W-:Y:S01]  /*0da0*/  LOP3.LUT R31, R18, 0x80000000, RZ, 0xfc, !PT ;  /* 0x80000000121f7812 */ /* 0x000fe200078efcff */
[----:B------:R-:W-:Y:S01]  /*0db0*/  UMOV UR5, URZ ;  /* 0x000000ff00057c82 */ /* 0x000fe20008000000 */
[----:B------:R-:W-:-:S05]  /*0dc0*/  UMOV UR4, URZ ;  /* 0x000000ff00047c82 */ /* 0x000fca0008000000 */
.L_x_91:
[----:B0-----:R-:W-:Y:S02]  /*0dd0*/  IMAD.U32 R18, RZ, RZ, UR6 ;  /* 0x00000006ff127e24 */ /* 0x001fe4000f8e00ff */
[----:B------:R-:W-:-:S05]  /*0de0*/  IMAD.U32 R19, RZ, RZ, UR7 ;  /* 0x00000007ff137e24 */ /* 0x000fca000f8e00ff */
        /* <DEDUP_REMOVED lines=9> */
[----:B------:R-:W-:-:S02]  /*0e80*/  ISETP.EQ.AND P4, PT, R22, 0x10, PT ;  /* 0x000000101600780c */ /* 0x000fc40003f82270 */
[C---:B------:R-:W-:Y:S01]  /*0e90*/  ISETP.EQ.AND P5, PT, R22.reuse, 0x14, PT ;  /* 0x000000141600780c */ /* 0x040fe20003fa2270 */
[----:B------:R-:W-:Y:S02]  /*0ea0*/  VIADD R22, R22, 0x4 ;  /* 0x0000000416167836 */ /* 0x000fe40000000000 */
[----:B--2---:R-:W-:-:S03]  /*0eb0*/  IMAD.WIDE.U32 R20, R18, R31, RZ ;  /* 0x0000001f12147225 */ /* 0x004fc600078e00ff */
[----:B------:R-:W-:-:S04]  /*0ec0*/  IADD3 R20, P6, PT, R20, R23, RZ ;  /* 0x0000001714147210 */ /* 0x000fc80007fde0ff */
[----:B------:R-:W-:Y:S01]  /*0ed0*/  IADD3.X R23, PT, PT, R21, UR5, RZ, P6, !PT ;  /* 0x0000000515177c10 */ /* 0x000fe2000b7fe4ff */
[--C-:B------:R-:W-:Y:S01]  /*0ee0*/  @P0 IMAD.MOV.U32 R3, RZ, RZ, R20.reuse ;  /* 0x000000ffff030224 */ /* 0x100fe200078e0014 */
[----:B------:R-:W-:Y:S01]  /*0ef0*/  @P2 MOV R5, R20 ;  /* 0x0000001400052202 */ /* 0x000fe20000000f00 */
[--C-:B------:R-:W-:Y:S02]  /*0f00*/  @P1 IMAD.MOV.U32 R4, RZ, RZ, R20.reuse ;  /* 0x000000ffff041224 */ /* 0x100fe400078e0014 */
[--C-:B------:R-:W-:Y:S02]  /*0f10*/  @P3 IMAD.MOV.U32 R6, RZ, RZ, R20.reuse ;  /* 0x000000ffff063224 */ /* 0x100fe400078e0014 */
[--C-:B------:R-:W-:Y:S02]  /*0f20*/  @P4 IMAD.MOV.U32 R7, RZ, RZ, R20.reuse ;  /* 0x000000ffff074224 */ /* 0x100fe400078e0014 */
        /* <DEDUP_REMOVED lines=14> */
[----:B------:R-:W-:-:S03]  /*1010*/  ISETP.EQ.AND P5, PT, R22, RZ, PT ;  /* 0x000000ff1600720c */ /* 0x000fc60003fa2270 */
[--C-:B------:R-:W-:Y:S01]  /*1020*/  @P3 IMAD.MOV.U32 R18, RZ, RZ, R3.reuse ;  /* 0x000000ffff123224 */ /* 0x100fe200078e0003 */
[C---:B------:R-:W-:Y:S01]  /*1030*/  ISETP.EQ.AND P3, PT, R22.reuse, -0x4, PT ;  /* 0xfffffffc1600780c */ /* 0x040fe20003f62270 */
[----:B------:R-:W-:Y:S02]  /*1040*/  @P4 IMAD.MOV.U32 R19, RZ, RZ, R3 ;  /* 0x000000ffff134224 */ /* 0x000fe400078e0003 */
[--C-:B------:R-:W-:Y:S01]  /*1050*/  @P4 IMAD.MOV.U32 R18, RZ, RZ, R4.reuse ;  /* 0x000000ffff124224 */ /* 0x100fe200078e0004 */
[----:B------:R-:W-:Y:S01]  /*1060*/  ISETP.EQ.AND P4, PT, R22, 0x4, PT ;  /* 0x000000041600780c */ /* 0x000fe20003f82270 */
[----:B------:R-:W-:Y:S01]  /*1070*/  @P2 IMAD.MOV.U32 R19, RZ, RZ, R4 ;  /* 0x000000ffff132224 */ /* 0x000fe200078e0004 */
[----:B------:R-:W-:Y:S01]  /*1080*/  @P2 MOV R18, R5 ;  /* 0x0000000500122202 */ /* 0x000fe20000000f00 */
[----:B------:R-:W-:Y:S02]  /*1090*/  @P1 IMAD.MOV.U32 R19, RZ, RZ, R5 ;  /* 0x000000ffff131224 */ /* 0x000fe400078e0005 */
[----:B------:R-:W-:-:S02]  /*10a0*/  @P1 IMAD.MOV.U32 R18, RZ, RZ, R6 ;  /* 0x000000ffff121224 */ /* 0x000fc400078e0006 */
[----:B------:R-:W-:Y:S02]  /*10b0*/  @P0 IMAD.MOV.U32 R19, RZ, RZ, R6 ;  /* 0x000000ffff130224 */ /* 0x000fe400078e0006 */
[--C-:B------:R-:W-:Y:S02]  /*10c0*/  @P0 IMAD.MOV.U32 R18, RZ, RZ, R7.reuse ;  /* 0x000000ffff120224 */ /* 0x100fe400078e0007 */
[----:B------:R-:W-:Y:S02]  /*10d0*/  @P3 IMAD.MOV.U32 R19, RZ, RZ, R7 ;  /* 0x000000ffff133224 */ /* 0x000fe400078e0007 */
[--C-:B------:R-:W-:Y:S02]  /*10e0*/  @P3 IMAD.MOV.U32 R18, RZ, RZ, R16.reuse ;  /* 0x000000ffff123224 */ /* 0x100fe400078e0010 */
[----:B------:R-:W-:Y:S02]  /*10f0*/  @P5 IMAD.MOV.U32 R19, RZ, RZ, R16 ;  /* 0x000000ffff135224 */ /* 0x000fe400078e0010 */
[----:B------:R-:W-:-:S02]  /*1100*/  @P5 IMAD.MOV.U32 R18, RZ, RZ, R23 ;  /* 0x000000ffff125224 */ /* 0x000fc400078e0017 */
[----:B------:R-:W-:Y:S01]  /*1110*/  @P4 IMAD.MOV.U32 R19, RZ, RZ, R23 ;  /* 0x000000ffff134224 */ /* 0x000fe200078e0017 */
[----:B------:R-:W-:Y:S06]  /*1120*/  @!P6 BRA `(.L_x_93) ;  /* 0x00000000002ce947 */ /* 0x000fec0003800000 */
[----:B------:R-:W-:Y:S01]  /*1130*/  @P2 IMAD.MOV.U32 R20, RZ, RZ, R3 ;  /* 0x000000ffff142224 */ /* 0x000fe200078e0003 */
[----:B------:R-:W-:Y:S01]  /*1140*/  @P1 MOV R20, R4 ;  /* 0x0000000400141202 */ /* 0x000fe20000000f00 */
[----:B------:R-:W-:Y:S01]  /*1150*/  @P0 IMAD.MOV.U32 R20, RZ, RZ, R5 ;  /* 0x000000ffff140224 */ /* 0x000fe200078e0005 */
[----:B------:R-:W-:Y:S01]  /*1160*/  ISETP.EQ.AND P0, PT, R22, 0x8, PT ;  /* 0x000000081600780c */ /* 0x000fe20003f02270 */
[----:B------:R-:W-:Y:S01]  /*1170*/  @P3 IMAD.MOV.U32 R20, RZ, RZ, R6 ;  /* 0x000000ffff143224 */ /* 0x000fe200078e0006 */
[----:B------:R-:W-:Y:S01]  /*1180*/  LOP3.LUT R21, R21, 0x1f, RZ, 0xc0, !PT ;  /* 0x0000001f15157812 */ /* 0x000fe200078ec0ff */
[----:B------:R-:W-:Y:S02]  /*1190*/  @P5 IMAD.MOV.U32 R20, RZ, RZ, R7 ;  /* 0x000000ffff145224 */ /* 0x000fe400078e0007 */
[----:B------:R-:W-:Y:S01]  /*11a0*/  @P4 IMAD.MOV.U32 R20, RZ, RZ, R16 ;  /* 0x000000ffff144224 */ /* 0x000fe200078e0010 */
[----:B------:R-:W-:-:S07]  /*11b0*/  SHF.L.W.U32.HI R18, R19, R21, R18 ;  /* 0x0000001513127219 */ /* 0x000fce0000010e12 */
[----:B------:R-:W-:-:S05]  /*11c0*/  @P0 IMAD.MOV.U32 R20, RZ, RZ, R23 ;  /* 0x000000ffff140224 */ /* 0x000fca00078e0017 */
[----:B------:R-:W-:-:S07]  /*11d0*/  SHF.L.W.U32.HI R19, R20, R21, R19 ;  /* 0x0000001514137219 */ /* 0x000fce0000010e13 */
.L_x_93:
[----:B------:R-:W-:Y:S05]  /*11e0*/  BSYNC.RECONVERGENT B1 ;  /* 0x0000000000017941 */ /* 0x000fea0003800200 */
.L_x_92:
[C---:B------:R-:W-:Y:S01]  /*11f0*/  SHF.L.W.U32.HI R26, R19.reuse, 0x2, R18 ;  /* 0x00000002131a7819 */ /* 0x040fe20000010e12 */
[----:B------:R-:W-:Y:S01]  /*1200*/  IMAD.SHL.U32 R19, R19, 0x4, RZ ;  /* 0x0000000413137824 */ /* 0x000fe200078e00ff */
[----:B------:R-:W-:Y:S01]  /*1210*/  UMOV UR4, 0x54442d19 ;  /* 0x54442d1900047882 */ /* 0x000fe20000000000 */
[----:B------:R-:W-:Y:S01]  /*1220*/  UMOV UR5, 0x3bf921fb ;  /* 0x3bf921fb00057882 */ /* 0x000fe20000000000 */
[----:B------:R-:W-:Y:S02]  /*1230*/  SHF.R.S32.HI R21, RZ, 0x1f, R26 ;  /* 0x0000001fff157819 */ /* 0x000fe4000001141a */
[----:B------:R-:W-:Y:S02]  /*1240*/  ISETP.GE.AND P1, PT, R27, RZ, PT ;  /* 0x000000ff1b00720c */ /* 0x000fe40003f26270 */
[C---:B------:R-:W-:Y:S02]  /*1250*/  LOP3.LUT R20, R21.reuse, R19, RZ, 0x3c, !PT ;  /* 0x0000001315147212 */ /* 0x040fe400078e3cff */
[----:B------:R-:W-:-:S02]  /*1260*/  LOP3.LUT R21, R21, R26, RZ, 0x3c, !PT ;  /* 0x0000001a15157212 */ /* 0x000fc400078e3cff */
        /* <DEDUP_REMOVED lines=9> */
[----:B0-----:R-:W-:-:S07]  /*1300*/  FSEL R26, -R22, R22, !P0 ;  /* 0x00000016161a7208 */ /* 0x001fce0004000100 */
.L_x_90:
[----:B------:R-:W-:Y:S05]  /*1310*/  BSYNC.RECONVERGENT B0 ;  /* 0x0000000000007941 */ /* 0x000fea0003800200 */
.L_x_89:
[----:B------:R-:W0:Y:S01]  /*1320*/  LDC.64 R22, c[0x0][0x388] ;  /* 0x0000e200ff167b82 */ /* 0x000e220000000a00 */
[----:B------:R-:W-:-:S07]  /*1330*/  IMAD.IADD R19, R0, 0x1, R29 ;  /* 0x0000000100137824 */ /* 0x000fce00078e021d */
[----:B------:R-:W1:Y:S01]  /*1340*/  LDC.64 R20, c[0x0][0x380] ;  /* 0x0000e000ff147b82 */ /* 0x000e620000000a00 */
[----:B0-----:R-:W-:-:S05]  /*1350*/  IMAD.WIDE R22, R19, 0x2, R22 ;  /* 0x0000000213167825 */ /* 0x001fca00078e0216 */
[----:B------:R-:W2:Y:S01]  /*1360*/  LDG.E.U16 R30, desc[UR8][R22.64] ;  /* 0x00000008161e7981 */ /* 0x000ea2000c1e1500 */
[----:B-1----:R-:W-:-:S05]  /*1370*/  IMAD.WIDE R20, R19, 0x2, R20 ;  /* 0x0000000213147825 */ /* 0x002fca00078e0214 */
[----:B------:R-:W3:Y:S01]  /*1380*/  LDG.E.U16 R31, desc[UR8][R20.64] ;  /* 0x00000008141f7981 */ /* 0x000ee2000c1e1500 */
[----:B------:R-:W-:Y:S01]  /*1390*/  LOP3.LUT R19, R18, 0x1, RZ, 0xc0, !PT ;  /* 0x0000000112137812 */ /* 0x000fe200078ec0ff */
[----:B------:R-:W-:Y:S01]  /*13a0*/  FMUL R27, R26, R26 ;  /* 0x0000001a1a1b7220 */ /* 0x000fe20000400000 */
[----:B------:R-:W-:Y:S02]  /*13b0*/  IMAD.MOV.U32 R36, RZ, RZ, 0x3d2aaabb ;  /* 0x3d2aaabbff247424 */ /* 0x000fe400078e00ff */
[----:B------:R-:W-:Y:S01]  /*13c0*/  ISETP.NE.U32.AND P0, PT, R19, 0x1, PT ;  /* 0x000000011300780c */ /* 0x000fe20003f05070 */
[----:B------:R-:W-:Y:S01]  /*13d0*/  FFMA R19, R27, R17, -0.0013887860113754868507 ;  /* 0xbab607ed1b137423 */ /* 0x000fe20000000011 */
[----:B------:R-:W-:Y:S02]  /*13e0*/  IADD3 R35, PT, PT, R34, 0x1, RZ ;  /* 0x0000000122237810 */ /* 0x000fe40007ffe0ff */
[----:B------:R-:W-:Y:S02]  /*13f0*/  FSEL R36, R36, 0.0083327032625675201416, !P0 ;  /* 0x3c0885e424247808 */ /* 0x000fe40004000000 */
[----:B------:R-:W-:-:S02]  /*1400*/  FSEL R32, R19, -0.00019574658654164522886, !P0 ;  /* 0xb94d415313207808 */ /* 0x000fc40004000000 */
[----:B------:R-:W-:Y:S02]  /*1410*/  LOP3.LUT P1, RZ, R18, 0x2, RZ, 0xc0, !PT ;  /* 0x0000000212ff7812 */ /* 0x000fe4000782c0ff */
[----:B------:R-:W0:Y:S01]  /*1420*/  I2F.F64 R18, R35 ;  /* 0x0000002300127312 */ /* 0x000e220000201c00 */
[----:B------:R-:W-:Y:S01]  /*1430*/  FFMA R32, R27, R32, R36 ;  /* 0x000000201b207223 */ /* 0x000fe20000000024 */
[----:B------:R-:W-:Y:S01]  /*1440*/  IMAD.MOV.U32 R36, RZ, RZ, 0x3effffff ;  /* 0x3effffffff247424 */ /* 0x000fe200078e00ff */
[----:B------:R-:W-:-:S04]  /*1450*/  FSEL R26, R26, 1, P0 ;  /* 0x3f8000001a1a7808 */ /* 0x000fc80000000000 */
[----:B------:R-:W-:-:S05]  /*1460*/  FSEL R36, -R36, -0.16666662693023681641, !P0 ;  /* 0xbe2aaaa824247808 */ /* 0x000fca0004000100 */
[C---:B------:R-:W-:Y:S01]  /*1470*/  FFMA R32, R27.reuse, R32, R36 ;  /* 0x000000201b207223 */ /* 0x040fe20000000024 */
[----:B------:R-:W-:Y:S01]  /*1480*/  FFMA R27, R27, R26, RZ ;  /* 0x0000001a1b1b7223 */ /* 0x000fe200000000ff */
[----:B0-----:R-:W-:-:S03]  /*1490*/  DMUL R18, R24, R18 ;  /* 0x0000001218127228 */ /* 0x001fc60000000000 */
[----:B------:R-:W-:-:S04]  /*14a0*/  FFMA R33, R27, R32, R26 ;  /* 0x000000201b217223 */ /* 0x000fc8000000001a */
[----:B------:R-:W-:Y:S01]  /*14b0*/  @P1 FADD R33, RZ, -R33 ;  /* 0x80000021ff211221 */ /* 0x000fe20000000000 */
[----:B------:R-:W-:-:S03]  /*14c0*/  DMUL R26, R18, 0.00390625 ;  /* 0x3f700000121a7828 */ /* 0x000fc60000000000 */
[----:B------:R-:W0:Y:S08]  /*14d0*/  F2F.F16.F32 R18, -R33 ;  /* 0x8000002100127304 */ /* 0x000e300000200800 */
[----:B------:R0:W1:Y:S02]  /*14e0*/  F2F.F32.F64 R19, R26 ;  /* 0x0000001a00137310 */ /* 0x0000640000301000 */
[----:B0-----:R-:W-:Y:S01]  /*14f0*/  PRMT R27, R18, 0x5410, R28 ;  /* 0x00005410121b7816 */ /* 0x001fe2000000001c */
[----:B-1----:R-:W-:-:S06]  /*1500*/  FMUL R32, R19, 0.63661974668502807617 ;  /* 0x3f22f98313207820 */ /* 0x002fcc0000400000 */
[----:B------:R-:W0:Y:S01]  /*1510*/  F2I.NTZ R32, R32 ;  /* 0x0000002000207305 */ /* 0x000e220000203100 */
[----:B------:R-:W-:Y:S01]  /*1520*/  FSETP.GE.AND P2, PT, |R19|, 105615, PT ;  /* 0x47ce47801300780b */ /* 0x000fe20003f46200 */
[----:B------:R-:W-:Y:S01]  /*1530*/  BSSY.RECONVERGENT B0, `(.L_x_94) ;  /* 0x0000071000007945 */ /* 0x000fe20003800200 */
[----:B--2---:R-:W-:-:S04]  /*1540*/  HMUL2 R30, R30.H0_H0, R27 ;  /* 0x0000001b1e1e7232 */ /* 0x004fc80000000800 */
[C-C-:B---3--:R-:W-:Y:S02]  /*1550*/  HFMA2 R28, R31.reuse.H0_H0, R28.H0_H0, -R30.reuse.H0_H0 ;  /* 0x2000001c1f1c7231 */ /* 0x148fe4000014081e */
[----:B------:R-:W-:Y:S02]  /*1560*/  HFMA2 R31, R31.H0_H0, R18.H0_H0, R30.H1_H1 ;  /* 0x200000121f1f7231 */ /* 0x000fe4000006081e */
[----:B------:R-:W-:-:S03]  /*1570*/  IMAD R18, R29, 0x2, R2 ;  /* 0x000000021d127824 */ /* 0x000fc600078e0202 */
[----:B------:R-:W-:Y:S02]  /*1580*/  PRMT R29, R31, 0x7610, R29 ;  /* 0x000076101f1d7816 */ /* 0x000fe4000000001d */
[----:B------:R1:W-:Y:S01]  /*1590*/  STS.U16 [R18], R28 ;  /* 0x0000001c12007388 */ /* 0x0003e20000000400 */
[----:B0-----:R-:W-:-:S03]  /*15a0*/  I2FP.F32.S32 R30, R32 ;  /* 0x00000020001e7245 */ /* 0x001fc60000201400 */
[----:B------:R1:W-:Y:S02]  /*15b0*/  STS.U16 [R18+0x200], R29 ;  /* 0x0002001d12007388 */ /* 0x0003e40000000400 */
[----:B------:R-:W-:-:S04]  /*15c0*/  FFMA R27, R30, -1.5707962512969970703, R19 ;  /* 0xbfc90fda1e1b7823 */ /* 0x000fc80000000013 */
[----:B------:R-:W-:-:S04]  /*15d0*/  FFMA R27, R30, -7.5497894158615963534e-08, R27 ;  /* 0xb3a221681e1b7823 */ /* 0x000fc8000000001b */
[----:B------:R-:W-:Y:S01]  /*15e0*/  FFMA R30, R30, -5.3903029534742383927e-15, R27 ;  /* 0xa7c234c51e1e7823 */ /* 0x000fe2000000001b */
[----:B------:R-:W-:Y:S01]  /*15f0*/  IMAD.MOV.U32 R31, RZ, RZ, R32 ;  /* 0x000000ffff1f7224 */ /* 0x000fe200078e0020 */
[----:B------:R-:W-:Y:S02]  /*1600*/  P2R R27, PR, RZ, 0x4 ;  /* 0x00000004ff1b7803 */ /* 0x000fe40000000000 */
[----:B------:R-:W-:Y:S01]  /*1610*/  IMAD.MOV.U32 R26, RZ, RZ, R30 ;  /* 0x000000ffff1a7224 */ /* 0x000fe200078e001e */
[----:B-1----:R-:W-:Y:S06]  /*1620*/  @!P2 BRA `(.L_x_95) ;  /* 0x000000040084a947 */ /* 0x002fec0003800000 */
[----:B------:R-:W-:-:S13]  /*1630*/  FSETP.NEU.AND P0, PT, |R19|, +INF , PT ;  /* 0x7f8000001300780b */ /* 0x000fda0003f0d200 */
[----:B------:R-:W-:Y:S05]  /*1640*/  @!P0 BRA `(.L_x_96) ;  /* 0x0000000400748947 */ /* 0x000fea0003800000 */
[----:B------:R-:W-:Y:S01]  /*1650*/  IMAD.SHL.U32 R26, R19, 0x100, RZ ;  /* 0x00000100131a7824 */ /* 0x000fe200078e00ff */
[----:B------:R-:W0:Y:S01]  /*1660*/  LDCU.64 UR6, c[0x4][URZ] ;  /* 0x01000000ff0677ac */ /* 0x000e220008000a00 */
[----:B------:R-:W-:Y:S02]  /*1670*/  IMAD.MOV.U32 R33, RZ, RZ, RZ ;  /* 0x000000ffff217224 */ /* 0x000fe400078e00ff */
[----:B------:R-:W-:Y:S01]  /*1680*/  IMAD.MOV.U32 R35, RZ, RZ, RZ ;  /* 0x000000ffff237224 */ /* 0x000fe200078e00ff */
[----:B------:R-:W-:Y:S01]  /*1690*/  LOP3.LUT R32, R26, 0x80000000, RZ, 0xfc, !PT ;  /* 0x800000001a207812 */ /* 0x000fe200078efcff */
[----:B------:R-:W-:Y:S01]  /*16a0*/  UMOV UR5, URZ ;  /* 0x000000ff00057c82 */ /* 0x000fe20008000000 */
[----:B------:R-:W-:-:S05]  /*16b0*/  UMOV UR4, URZ ;  /* 0x000000ff00047c82 */ /* 0x000fca0008000000 */
.L_x_97:
[----:B0-----:R-:W-:Y:S02]  /*16c0*/  IMAD.U32 R27, RZ, RZ, UR7 ;  /* 0x00000007ff1b7e24 */ /* 0x001fe4000f8e00ff */
[----:B------:R-:W-:-:S05]  /*16d0*/  IMAD.U32 R26, RZ, RZ, UR6 ;  /* 0x00000006ff1a7e24 */ /* 0x000fca000f8e00ff */
[----:B------:R-:W2:Y:S01]  /*16e0*/  LDG.E.CONSTANT R27, desc[UR8][R26.64] ;  /* 0x000000081a1b7981 */ /* 0x000ea2000c1e9900 */
[----:B------:R-:W-:Y:S01]  /*16f0*/  UIADD3 UR4, UPT, UPT, UR4, 0x1, URZ ;  /* 0x0000000104047890 */ /* 0x000fe2000fffe0ff */
[C---:B------:R-:W-:Y:S01]  /*1700*/  ISETP.EQ.AND P1, PT, R35.reuse, 0x4, PT ;  /* 0x000000042300780c */ /* 0x040fe20003f22270 */
        /* <DEDUP_REMOVED lines=11> */
[C---:B------:R-:W-:Y:S01]  /*17c0*/  ISETP.EQ.AND P0, PT, R35.reuse, RZ, PT ;  /* 0x000000ff2300720c */ /* 0x040fe20003f02270 */
[--C-:B------:R-:W-:Y:S01]  /*17d0*/  @P3 IMAD.MOV.U32 R6, RZ, RZ, R28.reuse ;  /* 0x000000ffff063224 */ /* 0x100fe200078e001c */
[----:B------:R-:W-:Y:S01]  /*17e0*/  @P1 MOV R4, R28 ;  /* 0x0000001c00041202 */ /* 0x000fe20000000f00 */
[--C-:B------:R-:W-:Y:S02]  /*17f0*/  @P4 IMAD.MOV.U32 R7, RZ, RZ, R28.reuse ;  /* 0x000000ffff074224 */ /* 0x100fe400078e001c */
[----:B------:R-:W-:Y:S02]  /*1800*/  @P5 IMAD.MOV.U32 R16, RZ, RZ, R28 ;  /* 0x000000ffff105224 */ /* 0x000fe400078e001c */
[----:B------:R-:W-:-:S06]  /*1810*/  VIADD R35, R35, 0x4 ;  /* 0x0000000423237836 */ /* 0x000fcc0000000000 */
        /* <DEDUP_REMOVED lines=15> */
[--C-:B------:R-:W-:Y:S01]  /*1910*/  @P3 IMAD.MOV.U32 R32, RZ, RZ, R3.reuse ;  /* 0x000000ffff203224 */ /* 0x100fe200078e0003 */
[C---:B------:R-:W-:Y:S01]  /*1920*/  ISETP.EQ.AND P3, PT, R35.reuse, -0x4, PT ;  /* 0xfffffffc2300780c */ /* 0x040fe20003f62270 */
[----:B------:R-:W-:Y:S02]  /*1930*/  @P4 IMAD.MOV.U32 R27, RZ, RZ, R3 ;  /* 0x000000ffff1b4224 */ /* 0x000fe400078e0003 */
[----:B------:R-:W-:Y:S01]  /*1940*/  @P4 IMAD.MOV.U32 R32, RZ, RZ, R4 ;  /* 0x000000ffff204224 */ /* 0x000fe200078e0004 */
[----:B------:R-:W-:Y:S01]  /*1950*/  ISETP.EQ.AND P4, PT, R35, RZ, PT ;  /* 0x000000ff2300720c */ /* 0x000fe20003f82270 */
[--C-:B------:R-:W-:Y:S01]  /*1960*/  @P0 IMAD.MOV.U32 R32, RZ, RZ, R5.reuse ;  /* 0x000000ffff200224 */ /* 0x100fe200078e0005 */
        /* <DEDUP_REMOVED lines=10> */
[----:B------:R-:W-:Y:S01]  /*1a10*/  MOV R28, R27 ;  /* 0x0000001b001c7202 */ /* 0x000fe20000000f00 */
        /* <DEDUP_REMOVED lines=12> */
.L_x_99:
[----:B------:R-:W-:Y:S05]  /*1ae0*/  BSYNC.RECONVERGENT B1 ;  /* 0x0000000000017941 */ /* 0x000fea0003800200 */
.L_x_98:
[C---:B------:R-:W-:Y:S01]  /*1af0*/  SHF.L.W.U32.HI R36, R28.reuse, 0x2, R32 ;  /* 0x000000021c247819 */ /* 0x040fe20000010e20 */
        /* <DEDUP_REMOVED lines=8> */
[C---:B------:R-:W-:Y:S02]  /*1b80*/  LEA.HI R32, R36.reuse, R33, RZ, 0x1 ;  /* 0x0000002124207211 */ /* 0x040fe400078f08ff */
[----:B------:R-:W0:Y:S01]  /*1b90*/  I2F.F64.S64 R26, R26 ;  /* 0x0000001a001a7312 */ /* 0x000e220000301c00 */
[----:B------:R-:W-:Y:S02]  /*1ba0*/  LOP3.LUT R36, R36, R19, RZ, 0x3c, !PT ;  /* 0x0000001324247212 */ /* 0x000fe400078e3cff */
[----:B------:R-:W-:Y:S02]  /*1bb0*/  IMAD.MOV R33, RZ, RZ, -R32 ;  /* 0x000000ffff217224 */ /* 0x000fe400078e0a20 */
[----:B------:R-:W-:-:S04]  /*1bc0*/  ISETP.GE.AND P1, PT, R36, RZ, PT ;  /* 0x000000ff2400720c */ /* 0x000fc80003f26270 */
[----:B------:R-:W-:Y:S01]  /*1bd0*/  @!P0 IMAD.MOV.U32 R32, RZ, RZ, R33 ;  /* 0x000000ffff208224 */ /* 0x000fe200078e0021 */
[----:B0-----:R-:W-:-:S10]  /*1be0*/  DMUL R28, R26, UR4 ;  /* 0x000000041a1c7c28 */ /* 0x001fd40008000000 */
[----:B------:R-:W0:Y:S02]  /*1bf0*/  F2F.F32.F64 R28, R28 ;  /* 0x0000001c001c7310 */ /* 0x000e240000301000 */
[----:B0-----:R-:W-:Y:S01]  /*1c00*/  FSEL R26, -R28, R28, !P1 ;  /* 0x0000001c1c1a7208 */ /* 0x001fe20004800100 */
[----:B------:R-:W-:Y:S06]  /*1c10*/  BRA `(.L_x_95) ;  /* 0x0000000000087947 */ /* 0x000fec0003800000 */
.L_x_96:
[----:B------:R-:W-:Y:S01]  /*1c20*/  FMUL R26, RZ, R19 ;  /* 0x00000013ff1a7220 */ /* 0x000fe20000400000 */
[----:B------:R-:W-:-:S07]  /*1c30*/  MOV R32, RZ ;  /* 0x000000ff00207202 */ /* 0x000fce0000000f00 */
.L_x_95:
[----:B------:R-:W-:Y:S05]  /*1c40*/  BSYNC.RECONVERGENT B0 ;  /* 0x0000000000007941 */ /* 0x000fea0003800200 */
.L_x_94:
[----:B------:R-:W-:Y:S01]  /*1c50*/  LOP3.LUT R28, R32, 0x1, RZ, 0xc0, !PT ;  /* 0x00000001201c7812 */ /* 0x000fe200078ec0ff */
[----:B------:R-:W-:Y:S01]  /*1c60*/  FMUL R27, R26, R26 ;  /* 0x0000001a1a1b7220 */ /* 0x000fe20000400000 */
[----:B------:R-:W-:Y:S01]  /*1c70*/  IMAD.MOV.U32 R29, RZ, RZ, 0x3c0885e4 ;  /* 0x3c0885e4ff1d7424 */ /* 0x000fe200078e00ff */
[----:B------:R-:W-:Y:S01]  /*1c80*/  FSETP.GE.AND P2, PT, |R19|, 105615, PT ;  /* 0x47ce47801300780b */ /* 0x000fe20003f46200 */
[----:B------:R-:W-:Y:S01]  /*1c90*/  VIADD R33, R32, 0x1 ;  /* 0x0000000120217836 */ /* 0x000fe20000000000 */
[----:B------:R-:W-:Y:S01]  /*1ca0*/  ISETP.NE.U32.AND P0, PT, R28, 0x1, PT ;  /* 0x000000011c00780c */ /* 0x000fe20003f05070 */
[----:B------:R-:W-:Y:S01]  /*1cb0*/  FFMA R28, R27, R17, -0.0013887860113754868507 ;  /* 0xbab607ed1b1c7423 */ /* 0x000fe20000000011 */
[----:B------:R-:W-:Y:S02]  /*1cc0*/  BSSY.RECONVERGENT B0, `(.L_x_100) ;  /* 0x000006d000007945 */ /* 0x000fe40003800200 */
[----:B------:R-:W-:Y:S02]  /*1cd0*/  FSEL R32, R29, 0.041666727513074874878, !P0 ;  /* 0x3d2aaabb1d207808 */ /* 0x000fe40004000000 */
[----:B------:R-:W-:-:S02]  /*1ce0*/  FSEL R28, R28, -0.00019574658654164522886, P0 ;  /* 0xb94d41531c1c7808 */ /* 0x000fc40000000000 */
[----:B------:R-:W-:Y:S02]  /*1cf0*/  LOP3.LUT P1, RZ, R33, 0x2, RZ, 0xc0, !PT ;  /* 0x0000000221ff7812 */ /* 0x000fe4000782c0ff */
[----:B------:R-:W-:Y:S01]  /*1d00*/  FSEL R26, R26, 1, !P0 ;  /* 0x3f8000001a1a7808 */ /* 0x000fe20004000000 */
[----:B------:R-:W-:Y:S01]  /*1d10*/  FFMA R28, R27, R28, R32 ;  /* 0x0000001c1b1c7223 */ /* 0x000fe20000000020 */
[----:B------:R-:W-:-:S05]  /*1d20*/  IMAD.MOV.U32 R32, RZ, RZ, 0x3e2aaaa8 ;  /* 0x3e2aaaa8ff207424 */ /* 0x000fca00078e00ff */
[----:B------:R-:W-:-:S05]  /*1d30*/  FSEL R32, -R32, -0.4999999701976776123, !P0 ;  /* 0xbeffffff20207808 */ /* 0x000fca0004000100 */
[C---:B------:R-:W-:Y:S01]  /*1d40*/  FFMA R28, R27.reuse, R28, R32 ;  /* 0x0000001c1b1c7223 */ /* 0x040fe20000000020 */
[----:B------:R-:W-:-:S04]  /*1d50*/  FFMA R27, R27, R26, RZ ;  /* 0x0000001a1b1b7223 */ /* 0x000fc800000000ff */
[----:B------:R-:W-:-:S04]  /*1d60*/  FFMA R32, R27, R28, R26 ;  /* 0x0000001c1b207223 */ /* 0x000fc8000000001a */
[----:B------:R-:W-:-:S05]  /*1d70*/  @P1 FADD R32, RZ, -R32 ;  /* 0x80000020ff201221 */ /* 0x000fca0000000000 */
[----:B------:R-:W-:Y:S01]  /*1d80*/  F2FP.F16.F32.PACK_AB R32, RZ, R32 ;  /* 0x00000020ff20723e */ /* 0x000fe200000000ff */
[----:B------:R-:W-:Y:S06]  /*1d90*/  @!P2 BRA `(.L_x_101) ;  /* 0x00000004007ca947 */ /* 0x000fec0003800000 */
[----:B------:R-:W-:-:S13]  /*1da0*/  FSETP.NEU.AND P0, PT, |R19|, +INF , PT ;  /* 0x7f8000001300780b */ /* 0x000fda0003f0d200 */
[----:B------:R-:W-:Y:S05]  /*1db0*/  @!P0 BRA `(.L_x_102) ;  /* 0x00000004006c8947 */ /* 0x000fea0003800000 */
[----:B------:R-:W-:Y:S01]  /*1dc0*/  IMAD.SHL.U32 R26, R19, 0x100, RZ ;  /* 0x00000100131a7824 */ /* 0x000fe200078e00ff */
[----:B------:R-:W-:Y:S01]  /*1dd0*/  CS2R R30, SRZ ;  /* 0x00000000001e7805 */ /* 0x000fe2000001ff00 */
[----:B------:R-:W0:Y:S03]  /*1de0*/  LDCU.64 UR6, c[0x4][URZ] ;  /* 0x01000000ff0677ac */ /* 0x000e260008000a00 */
[----:B------:R-:W-:Y:S01]  /*1df0*/  LOP3.LUT R33, R26, 0x80000000, RZ, 0xfc, !PT ;  /* 0x800000001a217812 */ /* 0x000fe200078efcff */
[----:B------:R-:W-:Y:S01]  /*1e00*/  UMOV UR5, URZ ;  /* 0x000000ff00057c82 */ /* 0x000fe20008000000 */
[----:B------:R-:W-:-:S05]  /*1e10*/  UMOV UR4, URZ ;  /* 0x000000ff00047c82 */ /* 0x000fca0008000000 */
.L_x_103:
        /* <DEDUP_REMOVED lines=54> */
[----:B------:R-:W-:Y:S01]  /*2180*/  @P2 MOV R28, R3 ;  /* 0x00000003001c2202 */ /* 0x000fe20000000f00 */
[----:B------:R-:W-:Y:S01]  /*2190*/  @P1 IMAD.MOV.U32 R28, RZ, RZ, R4 ;  /* 0x000000ffff1c1224 */ /* 0x000fe200078e0004 */
[----:B------:R-:W-:Y:S01]  /*21a0*/  LOP3.LUT R26, R26, 0x1f, RZ, 0xc0, !PT ;  /* 0x0000001f1a1a7812 */ /* 0x000fe200078ec0ff */
[----:B------:R-:W-:Y:S01]  /*21b0*/  @P0 IMAD.MOV.U32 R28, RZ, RZ, R5 ;  /* 0x000000ffff1c0224 */ /* 0x000fe200078e0005 */
[----:B------:R-:W-:Y:S01]  /*21c0*/  ISETP.EQ.AND P0, PT, R29, 0x8, PT ;  /* 0x000000081d00780c */ /* 0x000fe20003f02270 */
[----:B------:R-:W-:Y:S01]  /*21d0*/  @P3 IMAD.MOV.U32 R28, RZ, RZ, R6 ;  /* 0x000000ffff1c3224 */ /* 0x000fe200078e0006 */
[----:B------:R-:W-:Y:S01]  /*21e0*/  SHF.L.W.U32.HI R30, R27, R26, R30 ;  /* 0x0000001a1b1e7219 */ /* 0x000fe20000010e1e */
[----:B------:R-:W-:Y:S02]  /*21f0*/  @P5 IMAD.MOV.U32 R28, RZ, RZ, R7 ;  /* 0x000000ffff1c5224 */ /* 0x000fe400078e0007 */
[----:B------:R-:W-:-:S08]  /*2200*/  @P4 IMAD.MOV.U32 R28, RZ, RZ, R16 ;  /* 0x000000ffff1c4224 */ /* 0x000fd000078e0010 */
[----:B------:R-:W-:-:S05]  /*2210*/  @P0 IMAD.MOV.U32 R28, RZ, RZ, R31 ;  /* 0x000000ffff1c0224 */ /* 0x000fca00078e001f */
[----:B------:R-:W-:-:S07]  /*2220*/  SHF.L.W.U32.HI R27, R28, R26, R27 ;  /* 0x0000001a1c1b7219 */ /* 0x000fce0000010e1b */
.L_x_105:
[----:B------:R-:W-:Y:S05]  /*2230*/  BSYNC.RECONVERGENT B1 ;  /* 0x0000000000017941 */ /* 0x000fea0003800200 */
.L_x_104:
        /* <DEDUP_REMOVED lines=19> */
.L_x_102:
[----:B------:R-:W-:Y:S01]  /*2370*/  FMUL R30, RZ, R19 ;  /* 0x00000013ff1e7220 */ /* 0x000fe20000400000 */
[----:B------:R-:W-:-:S07]  /*2380*/  MOV R31, RZ ;  /* 0x000000ff001f7202 */ /* 0x000fce0000000f00 */
.L_x_101:
[----:B------:R-:W-:Y:S05]  /*2390*/  BSYNC.RECONVERGENT B0 ;  /* 0x0000000000007941 */ /* 0x000fea0003800200 */
.L_x_100:
[----:B------:R-:W2:Y:S04]  /*23a0*/  LDG.E.U16 R28, desc[UR8][R22.64+0x20] ;  /* 0x00002008161c7981 */ /* 0x000ea8000c1e1500 */
[----:B------:R-:W3:Y:S01]  /*23b0*/  LDG.E.U16 R29, desc[UR8][R20.64+0x20] ;  /* 0x00002008141d7981 */ /* 0x000ee2000c1e1500 */
[C---:B------:R-:W-:Y:S01]  /*23c0*/  LOP3.LUT R26, R31.reuse, 0x1, RZ, 0xc0, !PT ;  /* 0x000000011f1a7812 */ /* 0x040fe200078ec0ff */
[----:B------:R-:W-:Y:S01]  /*23d0*/  FMUL R19, R30, R30 ;  /* 0x0000001e1e137220 */ /* 0x000fe20000400000 */
[----:B------:R-:W-:Y:S01]  /*23e0*/  IMAD.MOV.U32 R36, RZ, RZ, 0x3d2aaabb ;  /* 0x3d2aaabbff247424 */ /* 0x000fe200078e00ff */
[----:B------:R-:W-:Y:S01]  /*23f0*/  LOP3.LUT P1, RZ, R31, 0x2, RZ, 0xc0, !PT ;  /* 0x000000021fff7812 */ /* 0x000fe2000782c0ff */
[----:B------:R-:W-:Y:S01]  /*2400*/  VIADD R33, R34, 0x2 ;  /* 0x0000000222217836 */ /* 0x000fe20000000000 */
[----:B------:R-:W-:Y:S01]  /*2410*/  ISETP.NE.U32.AND P0, PT, R26, 0x1, PT ;  /* 0x000000011a00780c */ /* 0x000fe20003f05070 */
[----:B------:R-:W-:Y:S01]  /*2420*/  FFMA R26, R19, R17, -0.0013887860113754868507 ;  /* 0xbab607ed131a7423 */ /* 0x000fe20000000011 */
[----:B------:R-:W-:Y:S01]  /*2430*/  IMAD.MOV.U32 R31, RZ, RZ, 0x3effffff ;  /* 0x3effffffff1f7424 */ /* 0x000fe200078e00ff */
[----:B------:R-:W-:Y:S01]  /*2440*/  BSSY.RECONVERGENT B0, `(.L_x_106) ;  /* 0x0000081000007945 */ /* 0x000fe20003800200 */
[----:B------:R-:W-:-:S02]  /*2450*/  FSEL R36, R36, 0.0083327032625675201416, !P0 ;  /* 0x3c0885e424247808 */ /* 0x000fc40004000000 */
[----:B------:R-:W-:Y:S02]  /*2460*/  FSEL R26, R26, -0.00019574658654164522886, !P0 ;  /* 0xb94d41531a1a7808 */ /* 0x000fe40004000000 */
[----:B------:R-:W-:Y:S02]  /*2470*/  FSEL R31, -R31, -0.16666662693023681641, !P0 ;  /* 0xbe2aaaa81f1f7808 */ /* 0x000fe40004000100 */
[----:B------:R-:W-:Y:S01]  /*2480*/  FSEL R30, R30, 1, P0 ;  /* 0x3f8000001e1e7808 */ /* 0x000fe20000000000 */
[C---:B------:R-:W-:Y:S02]  /*2490*/  FFMA R36, R19.reuse, R26, R36 ;  /* 0x0000001a13247223 */ /* 0x040fe40000000024 */
[----:B------:R-:W0:Y:S02]  /*24a0*/  I2F.F64 R26, R33 ;  /* 0x00000021001a7312 */ /* 0x000e240000201c00 */
[C---:B------:R-:W-:Y:S01]  /*24b0*/  FFMA R31, R19.reuse, R36, R31 ;  /* 0x00000024131f7223 */ /* 0x040fe2000000001f */
[----:B------:R-:W-:-:S04]  /*24c0*/  FFMA R19, R19, R30, RZ ;  /* 0x0000001e13137223 */ /* 0x000fc800000000ff */
[----:B------:R-:W-:-:S04]  /*24d0*/  FFMA R30, R19, R31, R30 ;  /* 0x0000001f131e7223 */ /* 0x000fc8000000001e */
[----:B------:R-:W-:Y:S01]  /*24e0*/  @P1 FADD R30, RZ, -R30 ;  /* 0x8000001eff1e1221 */ /* 0x000fe20000000000 */
[----:B0-----:R-:W-:-:S05]  /*24f0*/  DMUL R26, R24, R26 ;  /* 0x0000001a181a7228 */ /* 0x001fca0000000000 */
[----:B------:R-:W0:Y:S03]  /*2500*/  F2F.F16.F32 R30, -R30 ;  /* 0x8000001e001e7304 */ /* 0x000e260000200800 */
[----:B------:R-:W-:-:S06]  /*2510*/  DMUL R26, R26, 0.00390625 ;  /* 0x3f7000001a1a7828 */ /* 0x000fcc0000000000 */
[----:B------:R0:W1:Y:S02]  /*2520*/  F2F.F32.F64 R19, R26 ;  /* 0x0000001a00137310 */ /* 0x0000640000301000 */
[----:B0-----:R-:W-:Y:S01]  /*2530*/  PRMT R27, R30, 0x5410, R32 ;  /* 0x000054101e1b7816 */ /* 0x001fe20000000020 */
[C---:B-1----:R-:W-:Y:S01]  /*2540*/  FMUL R33, R19.reuse, 0.63661974668502807617 ;  /* 0x3f22f98313217820 */ /* 0x042fe20000400000 */
[----:B------:R-:W-:-:S05]  /*2550*/  FSETP.GE.AND P2, PT, |R19|, 105615, PT ;  /* 0x47ce47801300780b */ /* 0x000fca0003f46200 */
[----:B------:R-:W0:Y:S02]  /*2560*/  F2I.NTZ R33, R33 ;  /* 0x0000002100217305 */ /* 0x000e240000203100 */
[----:B0-----:R-:W-:Y:S01]  /*2570*/  I2FP.F32.S32 R26, R33 ;  /* 0x00000021001a7245 */ /* 0x001fe20000201400 */
[----:B------:R-:W-:Y:S02]  /*2580*/  IMAD.MOV.U32 R31, RZ, RZ, R33 ;  /* 0x000000ffff1f7224 */ /* 0x000fe400078e0021 */
[----:B--2---:R-:W-:Y:S02]  /*2590*/  HMUL2 R28, R28.H0_H0, R27 ;  /* 0x0000001b1c1c7232 */ /* 0x004fe40000000800 */
[C---:B------:R-:W-:Y:S02]  /*25a0*/  FFMA R27, R26.reuse, -1.5707962512969970703, R19 ;  /* 0xbfc90fda1a1b7823 */ /* 0x040fe40000000013 */
[C-C-:B---3--:R-:W-:Y:S02]  /*25b0*/  HFMA2 R32, R29.reuse.H0_H0, R32.H0_H0, -R28.reuse.H0_H0 ;  /* 0x200000201d207231 */ /* 0x148fe4000014081c */
[----:B------:R-:W-:Y:S01]  /*25c0*/  FFMA R27, R26, -7.5497894158615963534e-08, R27 ;  /* 0xb3a221681a1b7823 */ /* 0x000fe2000000001b */
[----:B------:R-:W-:-:S02]  /*25d0*/  HFMA2 R29, R29.H0_H0, R30.H0_H0, R28.H1_H1 ;  /* 0x2000001e1d1d7231 */ /* 0x000fc4000006081c */
[----:B------:R0:W-:Y:S01]  /*25e0*/  STS.U16 [R18+0x20], R32 ;  /* 0x0000202012007388 */ /* 0x0001e20000000400 */
[----:B------:R-:W-:Y:S01]  /*25f0*/  FFMA R30, R26, -5.3903029534742383927e-15, R27 ;  /* 0xa7c234c51a1e7823 */ /* 0x000fe2000000001b */
[----:B------:R-:W-:Y:S02]  /*2600*/  P2R R27, PR, RZ, 0x4 ;  /* 0x00000004ff1b7803 */ /* 0x000fe40000000000 */
[----:B------:R0:W-:Y:S01]  /*2610*/  STS.U16 [R18+0x220], R29 ;  /* 0x0002201d12007388 */ /* 0x0001e20000000400 */
[----:B------:R-:W-:Y:S01]  /*2620*/  IMAD.MOV.U32 R26, RZ, RZ, R30 ;  /* 0x000000ffff1a7224 */ /* 0x000fe200078e001e */
[----:B------:R-:W-:Y:S06]  /*2630*/  @!P2 BRA `(.L_x_107) ;  /* 0x000000040084a947 */ /* 0x000fec0003800000 */
[----:B------:R-:W-:-:S13]  /*2640*/  FSETP.NEU.AND P0, PT, |R19|, +INF , PT ;  /* 0x7f8000001300780b */ /* 0x000fda0003f0d200 */
[----:B------:R-:W-:Y:S05]  /*2650*/  @!P0 BRA `(.L_x_108) ;  /* 0x0000000400748947 */ /* 0x000fea0003800000 */
[----:B------:R-:W-:Y:S01]  /*2660*/  IMAD.SHL.U32 R26, R19, 0x100, RZ ;  /* 0x00000100131a7824 */ /* 0x000fe200078e00ff */
[----:B------:R-:W1:Y:S01]  /*2670*/  LDCU.64 UR6, c[0x4][URZ] ;  /* 0x01000000ff0677ac */ /* 0x000e620008000a00 */
[----:B------:R-:W-:Y:S02]  /*2680*/  IMAD.MOV.U32 R33, RZ, RZ, RZ ;  /* 0x000000ffff217224 */ /* 0x000fe400078e00ff */
[----:B------:R-:W-:Y:S01]  /*2690*/  IMAD.MOV.U32 R35, RZ, RZ, RZ ;  /* 0x000000ffff237224 */ /* 0x000fe200078e00ff */
[----:B0-----:R-:W-:Y:S01]  /*26a0*/  LOP3.LUT R32, R26, 0x80000000, RZ, 0xfc, !PT ;  /* 0x800000001a207812 */ /* 0x001fe200078efcff */
[----:B------:R-:W-:Y:S01]  /*26b0*/  UMOV UR5, URZ ;  /* 0x000000ff00057c82 */ /* 0x000fe20008000000 */
[----:B------:R-:W-:-:S05]  /*26c0*/  UMOV UR4, URZ ;  /* 0x000000ff00047c82 */ /* 0x000fca0008000000 */
.L_x_109:
[----:B-1----:R-:W-:Y:S01]  /*26d0*/  MOV R27, UR7 ;  /* 0x00000007001b7c02 */ /* 0x002fe20008000f00 */
        /* <DEDUP_REMOVED lines=36> */
[----:B------:R-:W-:Y:S02]  /*2920*/  @P3 MOV R32, R3 ;  /* 0x0000000300203202 */ /* 0x000fe40000000f00 */
[----:B------:R-:W-:Y:S01]  /*2930*/  @P4 IMAD.MOV.U32 R27, RZ, RZ, R3 ;  /* 0x000000ffff1b4224 */ /* 0x000fe200078e0003 */
[C---:B------:R-:W-:Y:S01]  /*2940*/  ISETP.EQ.AND P3, PT, R35.reuse, -0x4, PT ;  /* 0xfffffffc2300780c */ /* 0x040fe20003f62270 */
[--C-:B------:R-:W-:Y:S01]  /*2950*/  @P4 IMAD.MOV.U32 R32, RZ, RZ, R4.reuse ;  /* 0x000000ffff204224 */ /* 0x100fe200078e0004 */
[----:B------:R-:W-:Y:S01]  /*2960*/  ISETP.EQ.AND P4, PT, R35, RZ, PT ;  /* 0x000000ff2300720c */ /* 0x000fe20003f82270 */
[----:B------:R-:W-:Y:S02]  /*2970*/  @P0 IMAD.MOV.U32 R27, RZ, RZ, R4 ;  /* 0x000000ffff1b0224 */ /* 0x000fe400078e0004 */
[----:B------:R-:W-:Y:S02]  /*2980*/  @P1 IMAD.MOV.U32 R27, RZ, RZ, R5 ;  /* 0x000000ffff1b1224 */ /* 0x000fe400078e0005 */
[----:B------:R-:W-:-:S02]  /*2990*/  @P2 IMAD.MOV.U32 R27, RZ, RZ, R6 ;  /* 0x000000ffff1b2224 */ /* 0x000fc400078e0006 */
[----:B------:R-:W-:Y:S02]  /*29a0*/  @P0 IMAD.MOV.U32 R32, RZ, RZ, R5 ;  /* 0x000000ffff200224 */ /* 0x000fe400078e0005 */
[----:B------:R-:W-:Y:S02]  /*29b0*/  @P1 IMAD.MOV.U32 R32, RZ, RZ, R6 ;  /* 0x000000ffff201224 */ /* 0x000fe400078e0006 */
[----:B------:R-:W-:Y:S02]  /*29c0*/  @P3 IMAD.MOV.U32 R27, RZ, RZ, R7 ;  /* 0x000000ffff1b3224 */ /* 0x000fe400078e0007 */
[----:B------:R-:W-:Y:S02]  /*29d0*/  @P4 IMAD.MOV.U32 R27, RZ, RZ, R16 ;  /* 0x000000ffff1b4224 */ /* 0x000fe400078e0010 */
[----:B------:R-:W-:Y:S02]  /*29e0*/  @P5 IMAD.MOV.U32 R27, RZ, RZ, R33 ;  /* 0x000000ffff1b5224 */ /* 0x000fe400078e0021 */
[----:B------:R-:W-:Y:S01]  /*29f0*/  @P2 IMAD.MOV.U32 R32, RZ, RZ, R7 ;  /* 0x000000ffff202224 */ /* 0x000fe200078e0007 */
[----:B------:R-:W-:Y:S01]  /*2a00*/  @P3 MOV R32, R16 ;  /* 0x0000001000203202 */ /* 0x000fe20000000f00 */
[----:B------:R-:W-:-:S02]  /*2a10*/  @P4 IMAD.MOV.U32 R32, RZ, RZ, R33 ;  /* 0x000000ffff204224 */ /* 0x000fc400078e0021 */
[----:B------:R-:W-:Y:S01]  /*2a20*/  IMAD.MOV.U32 R28, RZ, RZ, R27 ;  /* 0x000000ffff1c7224 */ /* 0x000fe200078e001b */
        /* <DEDUP_REMOVED lines=8> */
[----:B------:R-:W-:Y:S01]  /*2ab0*/  @P4 IMAD.MOV.U32 R29, RZ, RZ, R7 ;  /* 0x000000ffff1d4224 */ /* 0x000fe200078e0007 */
[----:B------:R-:W-:-:S05]  /*2ac0*/  @P5 MOV R29, R16 ;  /* 0x00000010001d5202 */ /* 0x000fca0000000f00 */
[----:B------:R-:W-:-:S05]  /*2ad0*/  @P0 IMAD.MOV.U32 R29, RZ, RZ, R33 ;  /* 0x000000ffff1d0224 */ /* 0x000fca00078e0021 */
[----:B------:R-:W-:-:S07]  /*2ae0*/  SHF.L.W.U32.HI R28, R29, R27, R28 ;  /* 0x0000001b1d1c7219 */ /* 0x000fce0000010e1c */
.L_x_111:
[----:B------:R-:W-:Y:S05]  /*2af0*/  BSYNC.RECONVERGENT B1 ;  /* 0x0000000000017941 */ /* 0x000fea0003800200 */
.L_x_110:
        /* <DEDUP_REMOVED lines=19> */
.L_x_108:
[----:B------:R-:W-:Y:S01]  /*2c30*/  FMUL R26, RZ, R19 ;  /* 0x00000013ff1a7220 */ /* 0x000fe20000400000 */
[----:B------:R-:W-:-:S07]  /*2c40*/  IMAD.MOV.U32 R33, RZ, RZ, RZ ;  /* 0x000000ffff217224 */ /* 0x000fce00078e00ff */
.L_x_107:
[----:B------:R-:W-:Y:S05]  /*2c50*/  BSYNC.RECONVERGENT B0 ;  /* 0x0000000000007941 */ /* 0x000fea0003800200 */
.L_x_106:
[----:B------:R-:W-:Y:S01]  /*2c60*/  LOP3.LUT R28, R33, 0x1, RZ, 0xc0, !PT ;  /* 0x00000001211c7812 */ /* 0x000fe200078ec0ff */
[----:B------:R-:W-:Y:S01]  /*2c70*/  FMUL R27, R26, R26 ;  /* 0x0000001a1a1b7220 */ /* 0x000fe20000400000 */
[----:B0-----:R-:W-:Y:S01]  /*2c80*/  IMAD.MOV.U32 R32, RZ, RZ, 0x3c0885e4 ;  /* 0x3c0885e4ff207424 */ /* 0x001fe200078e00ff */
        /* <DEDUP_REMOVED lines=26> */
.L_x_115:
[----:B0-----:R-:W-:Y:S01]  /*2e30*/  MOV R26, UR6 ;  /* 0x00000006001a7c02 */ /* 0x001fe20008000f00 */
        /* <DEDUP_REMOVED lines=16> */
[--C-:B------:R-:W-:Y:S02]  /*2f40*/  @P0 IMAD.MOV.U32 R3, RZ, RZ, R28.reuse ;  /* 0x000000ffff030224 */ /* 0x100fe400078e001c */
[--C-:B------:R-:W-:Y:S02]  /*2f50*/  @P1 IMAD.MOV.U32 R4, RZ, RZ, R28.reuse ;  /* 0x000000ffff041224 */ /* 0x100fe400078e001c */
        /* <DEDUP_REMOVED lines=10> */
[----:B------:R-:W-:-:S04]  /*3000*/  SHF.R.U32.HI R27, RZ, 0x5, R27 ;  /* 0x00000005ff1b7819 */ /* 0x000fc8000001161b */
[----:B------:R-:W-:-:S04]  /*3010*/  LEA R29, -R27, RZ, 0x2 ;  /* 0x000000ff1b1d7211 */ /* 0x000fc800078e11ff */
        /* <DEDUP_REMOVED lines=11> */
[----:B------:R-:W-:Y:S02]  /*30d0*/  @P2 IMAD.MOV.U32 R27, RZ, RZ, R4 ;  /* 0x000000ffff1b2224 */ /* 0x000fe400078e0004 */
[--C-:B------:R-:W-:Y:S02]  /*30e0*/  @P2 IMAD.MOV.U32 R30, RZ, RZ, R5.reuse ;  /* 0x000000ffff1e2224 */ /* 0x100fe400078e0005 */
[----:B------:R-:W-:-:S02]  /*30f0*/  @P1 IMAD.MOV.U32 R27, RZ, RZ, R5 ;  /* 0x000000ffff1b1224 */ /* 0x000fc400078e0005 */
[--C-:B------:R-:W-:Y:S02]  /*3100*/  @P1 IMAD.MOV.U32 R30, RZ, RZ, R6.reuse ;  /* 0x000000ffff1e1224 */ /* 0x100fe400078e0006 */
[----:B------:R-:W-:Y:S01]  /*3110*/  @P0 IMAD.MOV.U32 R27, RZ, RZ, R6 ;  /* 0x000000ffff1b0224 */ /* 0x000fe200078e0006 */
[----:B------:R-:W-:Y:S01]  /*3120*/  @P3 MOV R27, R7 ;  /* 0x00000007001b3202 */ /* 0x000fe20000000f00 */
[----:B------:R-:W-:Y:S02]  /*3130*/  @P0 IMAD.MOV.U32 R30, RZ, RZ, R7 ;  /* 0x000000ffff1e0224 */ /* 0x000fe400078e0007 */
[--C-:B------:R-:W-:Y:S02]  /*3140*/  @P3 IMAD.MOV.U32 R30, RZ, RZ, R16.reuse ;  /* 0x000000ffff1e3224 */ /* 0x100fe400078e0010 */
[----:B------:R-:W-:Y:S02]  /*3150*/  @P5 IMAD.MOV.U32 R27, RZ, RZ, R16 ;  /* 0x000000ffff1b5224 */ /* 0x000fe400078e0010 */
[----:B------:R-:W-:-:S02]  /*3160*/  @P5 IMAD.MOV.U32 R30, RZ, RZ, R31 ;  /* 0x000000ffff1e5224 */ /* 0x000fc400078e001f */
[----:B------:R-:W-:Y:S01]  /*3170*/  @P4 IMAD.MOV.U32 R27, RZ, RZ, R31 ;  /* 0x000000ffff1b4224 */ /* 0x000fe200078e001f */
[----:B------:R-:W-:Y:S06]  /*3180*/  @!P6 BRA `(.L_x_117) ;  /* 0x00000000002ce947 */ /* 0x000fec0003800000 */
[----:B------:R-:W-:Y:S01]  /*3190*/  @P2 IMAD.MOV.U32 R28, RZ, RZ, R3 ;  /* 0x000000ffff1c2224 */ /* 0x000fe200078e0003 */
[----:B------:R-:W-:Y:S01]  /*31a0*/  LOP3.LUT R26, R26, 0x1f, RZ, 0xc0, !PT ;  /* 0x0000001f1a1a7812 */ /* 0x000fe200078ec0ff */
[----:B------:R-:W-:Y:S02]  /*31b0*/  @P1 IMAD.MOV.U32 R28, RZ, RZ, R4 ;  /* 0x000000ffff1c1224 */ /* 0x000fe400078e0004 */
[----:B------:R-:W-:Y:S01]  /*31c0*/  @P0 IMAD.MOV.U32 R28, RZ, RZ, R5 ;  /* 0x000000ffff1c0224 */ /* 0x000fe200078e0005 */
[----:B------:R-:W-:Y:S01]  /*31d0*/  ISETP.EQ.AND P0, PT, R29, 0x8, PT ;  /* 0x000000081d00780c */ /* 0x000fe20003f02270 */
[----:B------:R-:W-:Y:S01]  /*31e0*/  @P3 IMAD.MOV.U32 R28, RZ, RZ, R6 ;  /* 0x000000ffff1c3224 */ /* 0x000fe200078e0006 */
[----:B------:R-:W-:Y:S01]  /*31f0*/  SHF.L.W.U32.HI R30, R27, R26, R30 ;  /* 0x0000001a1b1e7219 */ /* 0x000fe20000010e1e */
[----:B------:R-:W-:Y:S01]  /*3200*/  @P5 IMAD.MOV.U32 R28, RZ, RZ, R7 ;  /* 0x000000ffff1c5224 */ /* 0x000fe200078e0007 */
[----:B------:R-:W-:-:S09]  /*3210*/  @P4 MOV R28, R16 ;  /* 0x00000010001c4202 */ /* 0x000fd20000000f00 */
[----:B------:R-:W-:-:S05]  /*3220*/  @P0 IMAD.MOV.U32 R28, RZ, RZ, R31 ;  /* 0x000000ffff1c0224 */ /* 0x000fca00078e001f */
[----:B------:R-:W-:-:S07]  /*3230*/  SHF.L.W.U32.HI R27, R28, R26, R27 ;  /* 0x0000001a1c1b7219 */ /* 0x000fce0000010e1b */
.L_x_117:
[----:B------:R-:W-:Y:S05]  /*3240*/  BSYNC.RECONVERGENT B1 ;  /* 0x0000000000017941 */ /* 0x000fea0003800200 */
.L_x_116:
        /* <DEDUP_REMOVED lines=19> */
.L_x_114:
[----:B------:R-:W-:Y:S01]  /*3380*/  FMUL R30, RZ, R19 ;  /* 0x00000013ff1e7220 */ /* 0x000fe20000400000 */
[----:B------:R-:W-:-:S07]  /*3390*/  IMAD.MOV.U32 R31, RZ, RZ, RZ ;  /* 0x000000ffff1f7224 */ /* 0x000fce00078e00ff */
.L_x_113:
[----:B------:R-:W-:Y:S05]  /*33a0*/  BSYNC.RECONVERGENT B0 ;  /* 0x0000000000007941 */ /* 0x000fea0003800200 */
.L_x_112:
        /* <DEDUP_REMOVED lines=39> */
[----:B------:R0:W-:Y:S02]  /*3620*/  STS.U16 [R18+0x240], R29 ;  /* 0x0002401d12007388 */ /* 0x0001e40000000400 */
[----:B------:R-:W-:Y:S01]  /*3630*/  MOV R26, R30 ;  /* 0x0000001e001a7202 */ /* 0x000fe20000000f00 */
        /* <DEDUP_REMOVED lines=10> */
.L_x_121:
[----:B-1----:R-:W-:Y:S02]  /*36e0*/  IMAD.U32 R27, RZ, RZ, UR7 ;  /* 0x00000007ff1b7e24 */ /* 0x002fe4000f8e00ff */
        /* <DEDUP_REMOVED lines=39> */
[--C-:B------:R-:W-:Y:S01]  /*3960*/  @P4 IMAD.MOV.U32 R32, RZ, RZ, R4.reuse ;  /* 0x000000ffff204224 */ /* 0x100fe200078e0004 */
[----:B------:R-:W-:Y:S01]  /*3970*/  ISETP.EQ.AND P4, PT, R35, RZ, PT ;  /* 0x000000ff2300720c */ /* 0x000fe20003f82270 */
        /* <DEDUP_REMOVED lines=10> */
[----:B------:R-:W-:Y:S02]  /*3a20*/  @P4 IMAD.MOV.U32 R32, RZ, RZ, R33 ;  /* 0x000000ffff204224 */ /* 0x000fe400078e0021 */
[----:B------:R-:W-:Y:S01]  /*3a30*/  IMAD.MOV.U32 R28, RZ, RZ, R27 ;  /* 0x000000ffff1c7224 */ /* 0x000fe200078e001b */
[----:B------:R-:W-:Y:S06]  /*3a40*/  @!P6 BRA `(.L_x_123) ;  /* 0x00000000002ce947 */ /* 0x000fec0003800000 */
[----:B------:R-:W-:Y:S01]  /*3a50*/  @P0 MOV R29, R3 ;  /* 0x00000003001d0202 */ /* 0x000fe20000000f00 */
[----:B------:R-:W-:Y:S01]  /*3a60*/  @P1 IMAD.MOV.U32 R29, RZ, RZ, R4 ;  /* 0x000000ffff1d1224 */ /* 0x000fe200078e0004 */
[----:B------:R-:W-:Y:S01]  /*3a70*/  ISETP.EQ.AND P0, PT, R35, 0x8, PT ;  /* 0x000000082300780c */ /* 0x000fe20003f02270 */
[----:B------:R-:W-:Y:S01]  /*3a80*/  @P2 IMAD.MOV.U32 R29, RZ, RZ, R5 ;  /* 0x000000ffff1d2224 */ /* 0x000fe200078e0005 */
[----:B------:R-:W-:Y:S01]  /*3a90*/  LOP3.LUT R27, R26, 0x1f, RZ, 0xc0, !PT ;  /* 0x0000001f1a1b7812 */ /* 0x000fe200078ec0ff */
[----:B------:R-:W-:Y:S02]  /*3aa0*/  @P3 IMAD.MOV.U32 R29, RZ, RZ, R6 ;  /* 0x000000ffff1d3224 */ /* 0x000fe400078e0006 */
[----:B------:R-:W-:Y:S01]  /*3ab0*/  @P4 IMAD.MOV.U32 R29, RZ, RZ, R7 ;  /* 0x000000ffff1d4224 */ /* 0x000fe200078e0007 */
[----:B------:R-:W-:Y:S01]  /*3ac0*/  SHF.L.W.U32.HI R32, R28, R27, R32 ;  /* 0x0000001b1c207219 */ /* 0x000fe20000010e20 */
[----:B------:R-:W-:-:S06]  /*3ad0*/  @P5 IMAD.MOV.U32 R29, RZ, RZ, R16 ;  /* 0x000000ffff1d5224 */ /* 0x000fcc00078e0010 */
[----:B------:R-:W-:-:S05]  /*3ae0*/  @P0 IMAD.MOV.U32 R29, RZ, RZ, R33 ;  /* 0x000000ffff1d0224 */ /* 0x000fca00078e0021 */
[----:B------:R-:W-:-:S07]  /*3af0*/  SHF.L.W.U32.HI R28, R29, R27, R28 ;  /* 0x0000001b1d1c7219 */ /* 0x000fce0000010e1c */
.L_x_123:
[----:B------:R-:W-:Y:S05]  /*3b00*/  BSYNC.RECONVERGENT B1 ;  /* 0x0000000000017941 */ /* 0x000fea0003800200 */
.L_x_122:
        /* <DEDUP_REMOVED lines=19> */
.L_x_120:
[----:B------:R-:W-:Y:S01]  /*3c40*/  FMUL R26, RZ, R19 ;  /* 0x00000013ff1a7220 */ /* 0x000fe20000400000 */
[----:B------:R-:W-:-:S07]  /*3c50*/  MOV R33, RZ ;  /* 0x000000ff00217202 */ /* 0x000fce0000000f00 */
.L_x_119:
[----:B------:R-:W-:Y:S05]  /*3c60*/  BSYNC.RECONVERGENT B0 ;  /* 0x0000000000007941 */ /* 0x000fea0003800200 */
.L_x_118:
        /* <DEDUP_REMOVED lines=29> */
.L_x_127:
        /* <DEDUP_REMOVED lines=65> */
.L_x_129:
[----:B------:R-:W-:Y:S05]  /*4250*/  BSYNC.RECONVERGENT B1 ;  /* 0x0000000000017941 */ /* 0x000fea0003800200 */
.L_x_128:
        /* <DEDUP_REMOVED lines=19> */
.L_x_126:
[----:B------:R-:W-:Y:S01]  /*4390*/  FMUL R30, RZ, R19 ;  /* 0x00000013ff1e7220 */ /* 0x000fe20000400000 */
[----:B------:R-:W-:-:S07]  /*43a0*/  MOV R31, RZ ;  /* 0x000000ff001f7202 */ /* 0x000fce0000000f00 */
.L_x_125:
[----:B------:R-:W-:Y:S05]  /*43b0*/  BSYNC.RECONVERGENT B0 ;  /* 0x0000000000007941 */ /* 0x000fea0003800200 */
.L_x_124:
        /* <DEDUP_REMOVED lines=51> */
.L_x_133:
        /* <DEDUP_REMOVED lines=66> */
.L_x_135:
[----:B------:R-:W-:Y:S05]  /*4b10*/  BSYNC.RECONVERGENT B1 ;  /* 0x0000000000017941 */ /* 0x000fea0003800200 */
.L_x_134:
        /* <DEDUP_REMOVED lines=19> */
.L_x_132:
[----:B------:R-:W-:Y:S01]  /*4c50*/  FMUL R26, RZ, R19 ;  /* 0x00000013ff1a7220 */ /* 0x000fe20000400000 */
[----:B------:R-:W-:-:S07]  /*4c60*/  IMAD.MOV.U32 R33, RZ, RZ, RZ ;  /* 0x000000ffff217224 */ /* 0x000fce00078e00ff */
.L_x_131:
[----:B------:R-:W-:Y:S05]  /*4c70*/  BSYNC.RECONVERGENT B0 ;  /* 0x0000000000007941 */ /* 0x000fea0003800200 */
.L_x_130:
        /* <DEDUP_REMOVED lines=29> */
.L_x_139:
        /* <DEDUP_REMOVED lines=65> */
.L_x_141:
[----:B------:R-:W-:Y:S05]  /*5260*/  BSYNC.RECONVERGENT B1 ;  /* 0x0000000000017941 */ /* 0x000fea0003800200 */
.L_x_140:
        /* <DEDUP_REMOVED lines=19> */
.L_x_138:
[----:B------:R-:W-:Y:S01]  /*53a0*/  FMUL R30, RZ, R19 ;  /* 0x00000013ff1e7220 */ /* 0x000fe20000400000 */
[----:B------:R-:W-:-:S07]  /*53b0*/  IMAD.MOV.U32 R31, RZ, RZ, RZ ;  /* 0x000000ffff1f7224 */ /* 0x000fce00078e00ff */
.L_x_137:
[----:B------:R-:W-:Y:S05]  /*53c0*/  BSYNC.RECONVERGENT B0 ;  /* 0x0000000000007941 */ /* 0x000fea0003800200 */
.L_x_136:
        /* <DEDUP_REMOVED lines=51> */
.L_x_145:
        /* <DEDUP_REMOVED lines=66> */
.L_x_147:
[----:B------:R-:W-:Y:S05]  /*5b20*/  BSYNC.RECONVERGENT B1 ;  /* 0x0000000000017941 */ /* 0x000fea0003800200 */
.L_x_146:
        /* <DEDUP_REMOVED lines=19> */
.L_x_144:
[----:B------:R-:W-:Y:S01]  /*5c60*/  FMUL R26, RZ, R19 ;  /* 0x00000013ff1a7220 */ /* 0x000fe20000400000 */
[----:B------:R-:W-:-:S07]  /*5c70*/  MOV R33, RZ ;  /* 0x000000ff00217202 */ /* 0x000fce0000000f00 */
.L_x_143:
[----:B------:R-:W-:Y:S05]  /*5c80*/  BSYNC.RECONVERGENT B0 ;  /* 0x0000000000007941 */ /* 0x000fea0003800200 */
.L_x_142:
        /* <DEDUP_REMOVED lines=29> */
.L_x_151:
        /* <DEDUP_REMOVED lines=65> */
.L_x_153:
[----:B------:R-:W-:Y:S05]  /*6270*/  BSYNC.RECONVERGENT B1 ;  /* 0x0000000000017941 */ /* 0x000fea0003800200 */
.L_x_152:
        /* <DEDUP_REMOVED lines=19> */
.L_x_150:
[----:B------:R-:W-:Y:S01]  /*63b0*/  FMUL R30, RZ, R19 ;  /* 0x00000013ff1e7220 */ /* 0x000fe20000400000 */
[----:B------:R-:W-:-:S07]  /*63c0*/  MOV R31, RZ ;  /* 0x000000ff001f7202 */ /* 0x000fce0000000f00 */
.L_x_149:
[----:B------:R-:W-:Y:S05]  /*63d0*/  BSYNC.RECONVERGENT B0 ;  /* 0x0000000000007941 */ /* 0x000fea0003800200 */
.L_x_148:
        /* <DEDUP_REMOVED lines=29> */
[----:B0-----:R-:W-:Y:S02]  /*65b0*/  IMAD.MOV.U32 R36, RZ, RZ, R28 ;  /* 0x000000ffff247224 */ /* 0x001fe400078e001c */
[----:B--2---:R-:W-:Y:S01]  /*65c0*/  HMUL2 R19, R19.H0_H0, R26 ;  /* 0x0000001a13137232 */ /* 0x004fe20000000800 */
[----:B------:R-:W-:-:S03]  /*65d0*/  I2FP.F32.S32 R26, R28 ;  /* 0x0000001c001a7245 */ /* 0x000fc60000201400 */
[C-C-:B---3--:R-:W-:Y:S02]  /*65e0*/  HFMA2 R32, R33.reuse.H0_H0, R32.H0_H0, -R19.reuse.H0_H0 ;  /* 0x2000002021207231 */ /* 0x148fe40000140813 */
[----:B------:R-:W-:Y:S02]  /*65f0*/  HFMA2 R33, R33.H0_H0, R30.H0_H0, R19.H1_H1 ;  /* 0x2000001e21217231 */ /* 0x000fe40000060813 */
[C---:B------:R-:W-:Y:S01]  /*6600*/  FFMA R19, R26.reuse, -1.5707962512969970703, R29 ;  /* 0xbfc90fda1a137823 */ /* 0x040fe2000000001d */
[----:B------:R0:W-:Y:S03]  /*6610*/  STS.U16 [R18+0xa0], R32 ;  /* 0x0000a02012007388 */ /* 0x0001e60000000400 */
[C---:B------:R-:W-:Y:S01]  /*6620*/  FFMA R19, R26.reuse, -7.5497894158615963534e-08, R19 ;  /* 0xb3a221681a137823 */ /* 0x040fe20000000013 */
[----:B------:R0:W-:Y:S03]  /*6630*/  STS.U16 [R18+0x2a0], R33 ;  /* 0x0002a02112007388 */ /* 0x0001e60000000400 */
[----:B------:R-:W-:Y:S01]  /*6640*/  FFMA R35, R26, -5.3903029534742383927e-15, R19 ;  /* 0xa7c234c51a237823 */ /* 0x000fe20000000013 */
[----:B------:R-:W-:-:S03]  /*6650*/  P2R R19, PR, RZ, 0x4 ;  /* 0x00000004ff137803 */ /* 0x000fc60000000000 */
[----:B------:R-:W-:Y:S01]  /*6660*/  IMAD.MOV.U32 R26, RZ, RZ, R35 ;  /* 0x000000ffff1a7224 */ /* 0x000fe200078e0023 */
[----:B------:R-:W-:Y:S06]  /*6670*/  @!P2 BRA `(.L_x_155) ;  /* 0x000000040080a947 */ /* 0x000fec0003800000 */
[----:B------:R-:W-:-:S13]  /*6680*/  FSETP.NEU.AND P0, PT, |R29|, +INF , PT ;  /* 0x7f8000001d00780b */ /* 0x000fda0003f0d200 */
[----:B------:R-:W-:Y:S05]  /*6690*/  @!P0 BRA `(.L_x_156) ;  /* 0x0000000400708947 */ /* 0x000fea0003800000 */
[----:B------:R-:W-:Y:S01]  /*66a0*/  IMAD.SHL.U32 R19, R29, 0x100, RZ ;  /* 0x000001001d137824 */ /* 0x000fe200078e00ff */
[----:B------:R-:W1:Y:S01]  /*66b0*/  LDCU.64 UR6, c[0x4][URZ] ;  /* 0x01000000ff0677ac */ /* 0x000e620008000a00 */
[----:B0-----:R-:W-:Y:S02]  /*66c0*/  IMAD.MOV.U32 R33, RZ, RZ, RZ ;  /* 0x000000ffff217224 */ /* 0x001fe400078e00ff */
[----:B------:R-:W-:Y:S01]  /*66d0*/  IMAD.MOV.U32 R28, RZ, RZ, RZ ;  /* 0x000000ffff1c7224 */ /* 0x000fe200078e00ff */
[----:B------:R-:W-:Y:S01]  /*66e0*/  LOP3.LUT R19, R19, 0x80000000, RZ, 0xfc, !PT ;  /* 0x8000000013137812 */ /* 0x000fe200078efcff */
[----:B------:R-:W-:Y:S01]  /*66f0*/  UMOV UR5, URZ ;  /* 0x000000ff00057c82 */ /* 0x000fe20008000000 */
[----:B------:R-:W-:-:S05]  /*6700*/  UMOV UR4, URZ ;  /* 0x000000ff00047c82 */ /* 0x000fca0008000000 */
.L_x_157:
[----:B-1----:R-:W-:Y:S01]  /*6710*/  IMAD.U32 R26, RZ, RZ, UR6 ;  /* 0x00000006ff1a7e24 */ /* 0x002fe2000f8e00ff */
[----:B------:R-:W-:-:S05]  /*6720*/  MOV R27, UR7 ;  /* 0x00000007001b7c02 */ /* 0x000fca0008000f00 */
        /* <DEDUP_REMOVED lines=41> */
[--C-:B------:R-:W-:Y:S02]  /*69c0*/  @P0 IMAD.MOV.U32 R19, RZ, RZ, R5.reuse ;  /* 0x000000ffff130224 */ /* 0x100fe400078e0005 */
[----:B------:R-:W-:-:S02]  /*69d0*/  @P1 IMAD.MOV.U32 R27, RZ, RZ, R5 ;  /* 0x000000ffff1b1224 */ /* 0x000fc400078e0005 */
[--C-:B------:R-:W-:Y:S02]  /*69e0*/  @P1 IMAD.MOV.U32 R19, RZ, RZ, R6.reuse ;  /* 0x000000ffff131224 */ /* 0x100fe400078e0006 */
[----:B------:R-:W-:Y:S02]  /*69f0*/  @P2 IMAD.MOV.U32 R27, RZ, RZ, R6 ;  /* 0x000000ffff1b2224 */ /* 0x000fe400078e0006 */
[--C-:B------:R-:W-:Y:S01]  /*6a00*/  @P2 IMAD.MOV.U32 R19, RZ, RZ, R7.reuse ;  /* 0x000000ffff132224 */ /* 0x100fe200078e0007 */
[----:B------:R-:W-:Y:S01]  /*6a10*/  @P3 MOV R19, R16 ;  /* 0x0000001000133202 */ /* 0x000fe20000000f00 */
[----:B------:R-:W-:Y:S02]  /*6a20*/  @P3 IMAD.MOV.U32 R27, RZ, RZ, R7 ;  /* 0x000000ffff1b3224 */ /* 0x000fe400078e0007 */
[----:B------:R-:W-:Y:S02]  /*6a30*/  @P4 IMAD.MOV.U32 R27, RZ, RZ, R16 ;  /* 0x000000ffff1b4224 */ /* 0x000fe400078e0010 */
[----:B------:R-:W-:-:S02]  /*6a40*/  @P4 IMAD.MOV.U32 R19, RZ, RZ, R33 ;  /* 0x000000ffff134224 */ /* 0x000fc400078e0021 */
        /* <DEDUP_REMOVED lines=11> */
[----:B------:R-:W-:-:S04]  /*6b00*/  @P0 MOV R28, R33 ;  /* 0x00000021001c0202 */ /* 0x000fc80000000f00 */
[----:B------:R-:W-:-:S07]  /*6b10*/  SHF.L.W.U32.HI R27, R28, R26, R27 ;  /* 0x0000001a1c1b7219 */ /* 0x000fce0000010e1b */
.L_x_159:
[----:B------:R-:W-:Y:S05]  /*6b20*/  BSYNC.RECONVERGENT B1 ;  /* 0x0000000000017941 */ /* 0x000fea0003800200 */
.L_x_158:
        /* <DEDUP_REMOVED lines=19> */
.L_x_156:
[----:B------:R-:W-:Y:S01]  /*6c60*/  FMUL R26, RZ, R29 ;  /* 0x0000001dff1a7220 */ /* 0x000fe20000400000 */
[----:B------:R-:W-:-:S07]  /*6c70*/  IMAD.MOV.U32 R28, RZ, RZ, RZ ;  /* 0x000000ffff1c7224 */ /* 0x000fce00078e00ff */
.L_x_155:
[----:B------:R-:W-:Y:S05]  /*6c80*/  BSYNC.RECONVERGENT B0 ;  /* 0x0000000000007941 */ /* 0x000fea0003800200 */
.L_x_154:
[----:B------:R-:W-:Y:S02]  /*6c90*/  VIADD R19, R28, 0x1 ;  /* 0x000000011c137836 */ /* 0x000fe40000000000 */
[----:B------:R-:W-:Y:S01]  /*6ca0*/  FMUL R27, R26, R26 ;  /* 0x0000001a1a1b7220 */ /* 0x000fe20000400000 */
[----:B------:R-:W-:Y:S01]  /*6cb0*/  LOP3.LUT R30, R28, 0x1, RZ, 0xc0, !PT ;  /* 0x000000011c1e7812 */ /* 0x000fe200078ec0ff */
[----:B------:R-:W-:Y:S01]  /*6cc0*/  BSSY.RECONVERGENT B0, `(.L_x_160) ;  /* 0x0000072000007945 */ /* 0x000fe20003800200 */
[----:B------:R-:W-:Y:S01]  /*6cd0*/  FSETP.GE.AND P2, PT, |R29|, 105615, PT ;  /* 0x47ce47801d00780b */ /* 0x000fe20003f46200 */
[----:B------:R-:W-:Y:S01]  /*6ce0*/  FFMA R28, R27, R17, -0.0013887860113754868507 ;  /* 0xbab607ed1b1c7423 */ /* 0x000fe20000000011 */
[----:B------:R-:W-:Y:S01]  /*6cf0*/  LOP3.LUT P1, RZ, R19, 0x2, RZ, 0xc0, !PT ;  /* 0x0000000213ff7812 */ /* 0x000fe2000782c0ff */
[----:B------:R-:W-:Y:S01]  /*6d00*/  IMAD.MOV.U32 R19, RZ, RZ, 0x3c0885e4 ;  /* 0x3c0885e4ff137424 */ /* 0x000fe200078e00ff */
[----:B------:R-:W-:-:S04]  /*6d10*/  ISETP.NE.U32.AND P0, PT, R30, 0x1, PT ;  /* 0x000000011e00780c */ /* 0x000fc80003f05070 */
[----:B------:R-:W-:Y:S02]  /*6d20*/  FSEL R28, R28, -0.00019574658654164522886, P0 ;  /* 0xb94d41531c1c7808 */ /* 0x000fe40000000000 */
[----:B------:R-:W-:Y:S02]  /*6d30*/  FSEL R30, R19, 0.041666727513074874878, !P0 ;  /* 0x3d2aaabb131e7808 */ /* 0x000fe40004000000 */
[----:B------:R-:W-:-:S03]  /*6d40*/  FSEL R26, R26, 1, !P0 ;  /* 0x3f8000001a1a7808 */ /* 0x000fc60004000000 */
[----:B------:R-:W-:Y:S01]  /*6d50*/  FFMA R30, R27, R28, R30 ;  /* 0x0000001c1b1e7223 */ /* 0x000fe2000000001e */
[----:B------:R-:W-:-:S05]  /*6d60*/  IMAD.MOV.U32 R28, RZ, RZ, 0x3e2aaaa8 ;  /* 0x3e2aaaa8ff1c7424 */ /* 0x000fca00078e00ff */
[----:B0-----:R-:W-:-:S05]  /*6d70*/  FSEL R32, -R28, -0.4999999701976776123, !P0 ;  /* 0xbeffffff1c207808 */ /* 0x001fca0004000100 */
        /* <DEDUP_REMOVED lines=9> */
[----:B------:R-:W-:Y:S01]  /*6e10*/  MOV R36, RZ ;  /* 0x000000ff00247202 */ /* 0x000fe20000000f00 */
[----:B------:R-:W-:Y:S01]  /*6e20*/  IMAD.MOV.U32 R35, RZ, RZ, RZ ;  /* 0x000000ffff237224 */ /* 0x000fe200078e00ff */
[----:B------:R-:W0:Y:S02]  /*6e30*/  LDCU.64 UR6, c[0x4][URZ] ;  /* 0x01000000ff0677ac */ /* 0x000e240008000a00 */
[----:B------:R-:W-:Y:S01]  /*6e40*/  LOP3.LUT R31, R31, 0x80000000, RZ, 0xfc, !PT ;  /* 0x800000001f1f7812 */ /* 0x000fe200078efcff */
[----:B------:R-:W-:Y:S01]  /*6e50*/  UMOV UR5, URZ ;  /* 0x000000ff00057c82 */ /* 0x000fe20008000000 */
[----:B------:R-:W-:-:S05]  /*6e60*/  UMOV UR4, URZ ;  /* 0x000000ff00047c82 */ /* 0x000fca0008000000 */
.L_x_163:
        /* <DEDUP_REMOVED lines=27> */
[----:B------:R-:W-:Y:S02]  /*7020*/  LOP3.LUT P6, RZ, R26, 0x1f, RZ, 0xc0, !PT ;  /* 0x0000001f1aff7812 */ /* 0x000fe400078cc0ff */
[----:B------:R-:W-:-:S04]  /*7030*/  IADD3 R27, PT, PT, R27, -0x80, RZ ;  /* 0xffffff801b1b7810 */ /* 0x000fc80007ffe0ff */
        /* <DEDUP_REMOVED lines=16> */
[--C-:B------:R-:W-:Y:S01]  /*7140*/  @P1 IMAD.MOV.U32 R31, RZ, RZ, R6.reuse ;  /* 0x000000ffff1f1224 */ /* 0x100fe200078e0006 */
[----:B------:R-:W-:Y:S01]  /*7150*/  @P0 MOV R31, R7 ;  /* 0x00000007001f0202 */ /* 0x000fe20000000f00 */
[----:B------:R-:W-:Y:S02]  /*7160*/  @P0 IMAD.MOV.U32 R27, RZ, RZ, R6 ;  /* 0x000000ffff1b0224 */ /* 0x000fe400078e0006 */
[----:B------:R-:W-:Y:S02]  /*7170*/  @P3 IMAD.MOV.U32 R27, RZ, RZ, R7 ;  /* 0x000000ffff1b3224 */ /* 0x000fe400078e0007 */
[--C-:B------:R-:W-:Y:S02]  /*7180*/  @P3 IMAD.MOV.U32 R31, RZ, RZ, R16.reuse ;  /* 0x000000ffff1f3224 */ /* 0x100fe400078e0010 */
[----:B------:R-:W-:Y:S02]  /*7190*/  @P5 IMAD.MOV.U32 R27, RZ, RZ, R16 ;  /* 0x000000ffff1b5224 */ /* 0x000fe400078e0010 */
[----:B------:R-:W-:-:S02]  /*71a0*/  @P5 IMAD.MOV.U32 R31, RZ, RZ, R35 ;  /* 0x000000ffff1f5224 */ /* 0x000fc400078e0023 */
[----:B------:R-:W-:Y:S01]  /*71b0*/  @P4 IMAD.MOV.U32 R27, RZ, RZ, R35 ;  /* 0x000000ffff1b4224 */ /* 0x000fe200078e0023 */
[----:B------:R-:W-:Y:S06]  /*71c0*/  @!P6 BRA `(.L_x_165) ;  /* 0x00000000002ce947 */ /* 0x000fec0003800000 */
[----:B------:R-:W-:Y:S01]  /*71d0*/  ISETP.EQ.AND P6, PT, R32, 0x8, PT ;  /* 0x000000082000780c */ /* 0x000fe20003fc2270 */
[----:B------:R-:W-:Y:S01]  /*71e0*/  @P2 IMAD.MOV.U32 R32, RZ, RZ, R3 ;  /* 0x000000ffff202224 */ /* 0x000fe200078e0003 */
[----:B------:R-:W-:Y:S01]  /*71f0*/  LOP3.LUT R26, R26, 0x1f, RZ, 0xc0, !PT ;  /* 0x0000001f1a1a7812 */ /* 0x000fe200078ec0ff */
[----:B------:R-:W-:Y:S02]  /*7200*/  @P1 IMAD.MOV.U32 R32, RZ, RZ, R4 ;  /* 0x000000ffff201224 */ /* 0x000fe400078e0004 */
[----:B------:R-:W-:Y:S01]  /*7210*/  @P0 IMAD.MOV.U32 R32, RZ, RZ, R5 ;  /* 0x000000ffff200224 */ /* 0x000fe200078e0005 */
[----:B------:R-:W-:Y:S01]  /*7220*/  SHF.L.W.U32.HI R31, R27, R26, R31 ;  /* 0x0000001a1b1f7219 */ /* 0x000fe20000010e1f */
[----:B------:R-:W-:Y:S01]  /*7230*/  @P3 IMAD.MOV.U32 R32, RZ, RZ, R6 ;  /* 0x000000ffff203224 */ /* 0x000fe200078e0006 */
[----:B------:R-:W-:Y:S01]  /*7240*/  @P5 MOV R32, R7 ;  /* 0x0000000700205202 */ /* 0x000fe20000000f00 */
[----:B------:R-:W-:-:S04]  /*7250*/  @P4 IMAD.MOV.U32 R32, RZ, RZ, R16 ;  /* 0x000000ffff204224 */ /* 0x000fc800078e0010 */
[----:B------:R-:W-:-:S05]  /*7260*/  @P6 IMAD.MOV.U32 R32, RZ, RZ, R35 ;  /* 0x000000ffff206224 */ /* 0x000fca00078e0023 */
[----:B------:R-:W-:-:S07]  /*7270*/  SHF.L.W.U32.HI R27, R32, R26, R27 ;  /* 0x0000001a201b7219 */ /* 0x000fce0000010e1b */
.L_x_165:
[----:B------:R-:W-:Y:S05]  /*7280*/  BSYNC.RECONVERGENT B1 ;  /* 0x0000000000017941 */ /* 0x000fea0003800200 */
.L_x_164:
        /* <DEDUP_REMOVED lines=19> */
.L_x_162:
[----:B------:R-:W-:Y:S01]  /*73c0*/  FMUL R35, RZ, R29 ;  /* 0x0000001dff237220 */ /* 0x000fe20000400000 */
[----:B------:R-:W-:-:S07]  /*73d0*/  IMAD.MOV.U32 R36, RZ, RZ, RZ ;  /* 0x000000ffff247224 */ /* 0x000fce00078e00ff */
.L_x_161:
[----:B------:R-:W-:Y:S05]  /*73e0*/  BSYNC.RECONVERGENT B0 ;  /* 0x0000000000007941 */ /* 0x000fea0003800200 */
.L_x_160:
[----:B------:R-:W2:Y:S01]  /*73f0*/  LDG.E.U16 R31, desc[UR8][R22.64+0xc0] ;  /* 0x0000c008161f7981 */ /* 0x000ea2000c1e1500 */
[----:B------:R-:W-:Y:S01]  /*7400*/  LOP3.LUT R27, R36, 0x1, RZ, 0xc0, !PT ;  /* 0x00000001241b7812 */ /* 0x000fe200078ec0ff */
[----:B------:R-:W-:Y:S01]  /*7410*/  FMUL R26, R35, R35 ;  /* 0x00000023231a7220 */ /* 0x000fe20000400000 */
[----:B------:R-:W-:Y:S01]  /*7420*/  IMAD.MOV.U32 R29, RZ, RZ, 0x3d2aaabb ;  /* 0x3d2aaabbff1d7424 */ /* 0x000fe200078e00ff */
[----:B------:R-:W3:Y:S01]  /*7430*/  LDG.E.U16 R33, desc[UR8][R20.64+0xc0] ;  /* 0x0000c00814217981 */ /* 0x000ee2000c1e1500 */
[----:B------:R-:W-:Y:S01]  /*7440*/  ISETP.NE.U32.AND P0, PT, R27, 0x1, PT ;  /* 0x000000011b00780c */ /* 0x000fe20003f05070 */
[----:B------:R-:W-:Y:S01]  /*7450*/  FFMA R27, R26, R17, -0.0013887860113754868507 ;  /* 0xbab607ed1a1b7423 */ /* 0x000fe20000000011 */
[----:B------:R-:W-:Y:S02]  /*7460*/  LOP3.LUT P1, RZ, R36, 0x2, RZ, 0xc0, !PT ;  /* 0x0000000224ff7812 */ /* 0x000fe4000782c0ff */
[----:B------:R-:W-:Y:S02]  /*7470*/  FSEL R29, R29, 0.0083327032625675201416, !P0 ;  /* 0x3c0885e41d1d7808 */ /* 0x000fe40004000000 */
[----:B------:R-:W-:-:S05]  /*7480*/  FSEL R27, R27, -0.00019574658654164522886, !P0 ;  /* 0xb94d41531b1b7808 */ /* 0x000fca0004000000 */
[----:B------:R-:W-:Y:S01]  /*7490*/  FFMA R27, R26, R27, R29 ;  /* 0x0000001b1a1b7223 */ /* 0x000fe2000000001d */
[----:B------:R-:W-:Y:S01]  /*74a0*/  IMAD.MOV.U32 R29, RZ, RZ, 0x3effffff ;  /* 0x3effffffff1d7424 */ /* 0x000fe200078e00ff */
[----:B------:R-:W-:-:S04]  /*74b0*/  FSEL R35, R35, 1, P0 ;  /* 0x3f80000023237808 */ /* 0x000fc80000000000 */
[----:B------:R-:W-:-:S05]  /*74c0*/  FSEL R32, -R29, -0.16666662693023681641, !P0 ;  /* 0xbe2aaaa81d207808 */ /* 0x000fca0004000100 */
[C---:B------:R-:W-:Y:S01]  /*74d0*/  FFMA R32, R26.reuse, R27, R32 ;  /* 0x0000001b1a207223 */ /* 0x040fe20000000020 */
[----:B------:R-:W-:-:S04]  /*74e0*/  FFMA R26, R26, R35, RZ ;  /* 0x000000231a1a7223 */ /* 0x000fc800000000ff */
[----:B------:R-:W-:Y:S01]  /*74f0*/  FFMA R32, R26, R32, R35 ;  /* 0x000000201a207223 */ /* 0x000fe20000000023 */
[----:B------:R-:W-:-:S06]  /*7500*/  VIADD R26, R34, 0x7 ;  /* 0x00000007221a7836 */ /* 0x000fcc0000000000 */
[----:B------:R-:W0:Y:S01]  /*7510*/  I2F.F64 R26, R26 ;  /* 0x0000001a001a7312 */ /* 0x000e220000201c00 */
[----:B------:R-:W-:Y:S01]  /*7520*/  @P1 FADD R32, RZ, -R32 ;  /* 0x80000020ff201221 */ /* 0x000fe20000000000 */
[----:B0-----:R-:W-:-:S06]  /*7530*/  DMUL R24, R24, R26 ;  /* 0x0000001a18187228 */ /* 0x001fcc0000000000 */
[----:B------:R-:W0:Y:S02]  /*7540*/  F2F.F16.F32 R32, -R32 ;  /* 0x8000002000207304 */ /* 0x000e240000200800 */
[----:B------:R-:W-:-:S06]  /*7550*/  DMUL R24, R24, 0.00390625 ;  /* 0x3f70000018187828 */ /* 0x000fcc0000000000 */
[----:B------:R0:W1:Y:S02]  /*7560*/  F2F.F32.F64 R34, R24 ;  /* 0x0000001800227310 */ /* 0x0000640000301000 */
[----:B0-----:R-:W-:Y:S01]  /*7570*/  PRMT R24, R32, 0x5410, R30 ;  /* 0x0000541020187816 */ /* 0x001fe2000000001e */
[----:B-1----:R-:W-:-:S06]  /*7580*/  FMUL R35, R34, 0.63661974668502807617 ;  /* 0x3f22f98322237820 */ /* 0x002fcc0000400000 */
[----:B------:R-:W0:Y:S01]  /*7590*/  F2I.NTZ R35, R35 ;  /* 0x0000002300237305 */ /* 0x000e220000203100 */
[----:B------:R-:W-:Y:S02]  /*75a0*/  FSETP.GE.AND P2, PT, |R34|, 105615, PT ;  /* 0x47ce47802200780b */ /* 0x000fe40003f46200 */
[----:B0-----:R-:W-:Y:S01]  /*75b0*/  I2FP.F32.S32 R25, R35 ;  /* 0x0000002300197245 */ /* 0x001fe20000201400 */
[----:B------:R-:W-:Y:S01]  /*75c0*/  BSSY.RECONVERGENT B0, `(.L_x_166) ;  /* 0x000006f000007945 */ /* 0x000fe20003800200 */
[----:B--2---:R-:W-:-:S04]  /*75d0*/  HMUL2 R31, R31.H0_H0, R24 ;  /* 0x000000181f1f7232 */ /* 0x004fc80000000800 */
[C-C-:B---3--:R-:W-:Y:S02]  /*75e0*/  HFMA2 R30, R33.reuse.H0_H0, R30.H0_H0, -R31.reuse.H0_H0 ;  /* 0x2000001e211e7231 */ /* 0x148fe4000014081f */
[----:B------:R-:W-:-:S03]  /*75f0*/  HFMA2 R33, R33.H0_H0, R32.H0_H0, R31.H1_H1 ;  /* 0x2000002021217231 */ /* 0x000fc6000006081f */
[----:B------:R-:W-:Y:S02]  /*7600*/  PRMT R26, R30, 0x7610, R26 ;  /* 0x000076101e1a7816 */ /* 0x000fe4000000001a */
[----:B------:R0:W-:Y:S04]  /*7610*/  STS.U16 [R18+0x2c0], R33 ;  /* 0x0002c02112007388 */ /* 0x0001e80000000400 */
[----:B------:R0:W-:Y:S01]  /*7620*/  STS.U16 [R18+0xc0], R26 ;  /* 0x0000c01a12007388 */ /* 0x0001e20000000400 */
[----:B------:R-:W-:-:S04]  /*7630*/  FFMA R24, R25, -1.5707962512969970703, R34 ;  /* 0xbfc90fda19187823 */ /* 0x000fc80000000022 */
[----:B------:R-:W-:-:S04]  /*7640*/  FFMA R24, R25, -7.5497894158615963534e-08, R24 ;  /* 0xb3a2216819187823 */ /* 0x000fc80000000018 */
[----:B------:R-:W-:Y:S01]  /*7650*/  FFMA R30, R25, -5.3903029534742383927e-15, R24 ;  /* 0xa7c234c5191e7823 */ /* 0x000fe20000000018 */
[----:B------:R-:W-:Y:S02]  /*7660*/  MOV R31, R35 ;  /* 0x00000023001f7202 */ /* 0x000fe40000000f00 */
[----:B------:R-:W-:Y:S01]  /*7670*/  P2R R24, PR, RZ, 0x4 ;  /* 0x00000004ff187803 */ /* 0x000fe20000000000 */
[----:B------:R-:W-:Y:S01]  /*7680*/  IMAD.MOV.U32 R25, RZ, RZ, R30 ;  /* 0x000000ffff197224 */ /* 0x000fe200078e001e */
[----:B0-----:R-:W-:Y:S06]  /*7690*/  @!P2 BRA `(.L_x_167) ;  /* 0x000000040084a947 */ /* 0x001fec0003800000 */
        /* <DEDUP_REMOVED lines=9> */
.L_x_169:
        /* <DEDUP_REMOVED lines=66> */
.L_x_171:
[----:B------:R-:W-:Y:S05]  /*7b50*/  BSYNC.RECONVERGENT B1 ;  /* 0x0000000000017941 */ /* 0x000fea0003800200 */
.L_x_170:
        /* <DEDUP_REMOVED lines=14> */
[----:B------:R-:W-:Y:S01]  /*7c40*/  @!P0 MOV R35, R32 ;  /* 0x0000002000238202 */ /* 0x000fe20000000f00 */
[----:B0-----:R-:W-:-:S10]  /*7c50*/  DMUL R26, R24, UR4 ;  /* 0x00000004181a7c28 */ /* 0x001fd40008000000 */
[----:B------:R-:W0:Y:S02]  /*7c60*/  F2F.F32.F64 R26, R26 ;  /* 0x0000001a001a7310 */ /* 0x000e240000301000 */
[----:B0-----:R-:W-:Y:S01]  /*7c70*/  FSEL R25, -R26, R26, !P1 ;  /* 0x0000001a1a197208 */ /* 0x001fe20004800100 */
[----:B------:R-:W-:Y:S06]  /*7c80*/  BRA `(.L_x_167) ;  /* 0x0000000000087947 */ /* 0x000fec0003800000 */
.L_x_168:
[----:B------:R-:W-:Y:S01]  /*7c90*/  FMUL R25, RZ, R34 ;  /* 0x00000022ff197220 */ /* 0x000fe20000400000 */
[----:B------:R-:W-:-:S07]  /*7ca0*/  IMAD.MOV.U32 R35, RZ, RZ, RZ ;  /* 0x000000ffff237224 */ /* 0x000fce00078e00ff */
.L_x_167:
[----:B------:R-:W-:Y:S05]  /*7cb0*/  BSYNC.RECONVERGENT B0 ;  /* 0x0000000000007941 */ /* 0x000fea0003800200 */
.L_x_166:
[----:B------:R-:W-:Y:S01]  /*7cc0*/  LOP3.LUT R26, R35, 0x1, RZ, 0xc0, !PT ;  /* 0x00000001231a7812 */ /* 0x000fe200078ec0ff */
[----:B------:R-:W-:Y:S01]  /*7cd0*/  FMUL R24, R25, R25 ;  /* 0x0000001919187220 */ /* 0x000fe20000400000 */
[----:B------:R-:W-:Y:S01]  /*7ce0*/  VIADD R32, R35, 0x1 ;  /* 0x0000000123207836 */ /* 0x000fe20000000000 */
[----:B------:R-:W-:Y:S01]  /*7cf0*/  FSETP.GE.AND P2, PT, |R34|, 105615, PT ;  /* 0x47ce47802200780b */ /* 0x000fe20003f46200 */
[----:B------:R-:W-:Y:S01]  /*7d00*/  BSSY.RECONVERGENT B0, `(.L_x_172) ;  /* 0x000006e000007945 */ /* 0x000fe20003800200 */
[----:B------:R-:W-:Y:S01]  /*7d10*/  ISETP.NE.U32.AND P0, PT, R26, 0x1, PT ;  /* 0x000000011a00780c */ /* 0x000fe20003f05070 */
[----:B------:R-:W-:Y:S01]  /*7d20*/  FFMA R26, R24, R17, -0.0013887860113754868507 ;  /* 0xbab607ed181a7423 */ /* 0x000fe20000000011 */
[----:B------:R-:W-:Y:S02]  /*7d30*/  LOP3.LUT P1, RZ, R32, 0x2, RZ, 0xc0, !PT ;  /* 0x0000000220ff7812 */ /* 0x000fe4000782c0ff */
[----:B------:R-:W-:Y:S02]  /*7d40*/  FSEL R33, R19, 0.041666727513074874878, !P0 ;  /* 0x3d2aaabb13217808 */ /* 0x000fe40004000000 */
[----:B------:R-:W-:-:S02]  /*7d50*/  FSEL R27, R26, -0.00019574658654164522886, P0 ;  /* 0xb94d41531a1b7808 */ /* 0x000fc40000000000 */
        /* <DEDUP_REMOVED lines=18> */
.L_x_175:
        /* <DEDUP_REMOVED lines=40> */
[----:B------:R-:W-:Y:S01]  /*8100*/  @P4 IMAD.MOV.U32 R24, RZ, RZ, R4 ;  /* 0x000000ffff184224 */ /* 0x000fe200078e0004 */
[----:B------:R-:W-:Y:S01]  /*8110*/  ISETP.EQ.AND P4, PT, R27, 0x4, PT ;  /* 0x000000041b00780c */ /* 0x000fe20003f82270 */
        /* <DEDUP_REMOVED lines=8> */
[----:B------:R-:W-:Y:S01]  /*81a0*/  @P5 IMAD.MOV.U32 R25, RZ, RZ, R16 ;  /* 0x000000ffff195224 */ /* 0x000fe200078e0010 */
[----:B------:R-:W-:Y:S01]  /*81b0*/  @P4 MOV R25, R31 ;  /* 0x0000001f00194202 */ /* 0x000fe20000000f00 */
[----:B------:R-:W-:Y:S01]  /*81c0*/  @P5 IMAD.MOV.U32 R24, RZ, RZ, R31 ;  /* 0x000000ffff185224 */ /* 0x000fe200078e001f */
[----:B------:R-:W-:Y:S06]  /*81d0*/  @!P6 BRA `(.L_x_177) ;  /* 0x000000000028e947 */ /* 0x000fec0003800000 */
        /* <DEDUP_REMOVED lines=10> */
.L_x_177:
[----:B------:R-:W-:Y:S05]  /*8280*/  BSYNC.RECONVERGENT B1 ;  /* 0x0000000000017941 */ /* 0x000fea0003800200 */
.L_x_176:
        /* <DEDUP_REMOVED lines=9> */
[----:B------:R-:W0:Y:S01]  /*8320*/  I2F.F64.S64 R4, R6 ;  /* 0x0000000600047312 */ /* 0x000e220000301c00 */
[C---:B------:R-:W-:Y:S02]  /*8330*/  LOP3.LUT R34, R31.reuse, R34, RZ, 0x3c, !PT ;  /* 0x000000221f227212 */ /* 0x040fe400078e3cff */
        /* <DEDUP_REMOVED lines=8> */
.L_x_174:
[----:B------:R-:W-:Y:S01]  /*83c0*/  FMUL R30, RZ, R34 ;  /* 0x00000022ff1e7220 */ /* 0x000fe20000400000 */
[----:B------:R-:W-:-:S07]  /*83d0*/  MOV R31, RZ ;  /* 0x000000ff001f7202 */ /* 0x000fce0000000f00 */
.L_x_173:
[----:B------:R-:W-:Y:S05]  /*83e0*/  BSYNC.RECONVERGENT B0 ;  /* 0x0000000000007941 */ /* 0x000fea0003800200 */
.L_x_172:
[----:B------:R-:W2:Y:S04]  /*83f0*/  LDG.E.U16 R22, desc[UR8][R22.64+0xe0] ;  /* 0x0000e00816167981 */ /* 0x000ea8000c1e1500 */
[----:B------:R-:W3:Y:S01]  /*8400*/  LDG.E.U16 R20, desc[UR8][R20.64+0xe0] ;  /* 0x0000e00814147981 */ /* 0x000ee2000c1e1500 */
[----:B------:R-:W-:Y:S01]  /*8410*/  FMUL R4, R30, R30 ;  /* 0x0000001e1e047220 */ /* 0x000fe20000400000 */
[C---:B------:R-:W-:Y:S01]  /*8420*/  LOP3.LUT R3, R31.reuse, 0x1, RZ, 0xc0, !PT ;  /* 0x000000011f037812 */ /* 0x040fe200078ec0ff */
[----:B------:R-:W-:Y:S01]  /*8430*/  IMAD.MOV.U32 R5, RZ, RZ, 0x3d2aaabb ;  /* 0x3d2aaabbff057424 */ /* 0x000fe200078e00ff */
[----:B------:R-:W-:Y:S01]  /*8440*/  LOP3.LUT P1, RZ, R31, 0x2, RZ, 0xc0, !PT ;  /* 0x000000021fff7812 */ /* 0x000fe2000782c0ff */
[----:B------:R-:W-:Y:S01]  /*8450*/  FFMA R17, R4, R17, -0.0013887860113754868507 ;  /* 0xbab607ed04117423 */ /* 0x000fe20000000011 */
[----:B------:R-:W-:-:S02]  /*8460*/  ISETP.NE.U32.AND P0, PT, R3, 0x1, PT ;  /* 0x000000010300780c */ /* 0x000fc40003f05070 */
[----:B------:R-:W0:Y:S02]  /*8470*/  S2R R3, SR_LANEID ;  /* 0x0000000000037919 */ /* 0x000e240000000000 */
[----:B------:R-:W-:Y:S02]  /*8480*/  FSEL R17, R17, -0.00019574658654164522886, !P0 ;  /* 0xb94d415311117808 */ /* 0x000fe40004000000 */
[----:B------:R-:W-:Y:S02]  /*8490*/  FSEL R5, R5, 0.0083327032625675201416, !P0 ;  /* 0x3c0885e405057808 */ /* 0x000fe40004000000 */
[----:B------:R-:W-:Y:S02]  /*84a0*/  FSEL R6, -R29, -0.16666662693023681641, !P0 ;  /* 0xbe2aaaa81d067808 */ /* 0x000fe40004000100 */
[----:B------:R-:W-:Y:S01]  /*84b0*/  FSEL R30, R30, 1, P0 ;  /* 0x3f8000001e1e7808 */ /* 0x000fe20000000000 */
[----:B------:R-:W-:-:S04]  /*84c0*/  FFMA R5, R4, R17, R5 ;  /* 0x0000001104057223 */ /* 0x000fc80000000005 */
[C---:B------:R-:W-:Y:S01]  /*84d0*/  FFMA R6, R4.reuse, R5, R6 ;  /* 0x0000000504067223 */ /* 0x040fe20000000006 */
[----:B------:R-:W-:-:S04]  /*84e0*/  FFMA R5, R4, R30, RZ ;  /* 0x0000001e04057223 */ /* 0x000fc800000000ff */
[----:B------:R-:W-:-:S04]  /*84f0*/  FFMA R5, R5, R6, R30 ;  /* 0x0000000605057223 */ /* 0x000fc8000000001e */
[----:B------:R-:W-:-:S04]  /*8500*/  @P1 FADD R5, RZ, -R5 ;  /* 0x80000005ff051221 */ /* 0x000fc80000000000 */
[----:B------:R-:W1:Y:S01]  /*8510*/  F2F.F16.F32 R4, -R5 ;  /* 0x8000000500047304 */ /* 0x000e620000200800 */
[--C-:B0-----:R-:W-:Y:S02]  /*8520*/  SHF.R.U32.HI R6, RZ, 0x3, R3.reuse ;  /* 0x00000003ff067819 */ /* 0x101fe40000011603 */
[----:B------:R-:W-:Y:S02]  /*8530*/  LOP3.LUT R7, R3, 0x7, RZ, 0xc0, !PT ;  /* 0x0000000703077812 */ /* 0x000fe400078ec0ff */
[----:B------:R-:W-:Y:S01]  /*8540*/  SHF.R.U32.HI R16, RZ, 0x4, R3 ;  /* 0x00000004ff107819 */ /* 0x000fe20000011603 */
[----:B------:R-:W-:Y:S01]  /*8550*/  IMAD.SHL.U32 R6, R6, 0x8, RZ ;  /* 0x0000000806067824 */ /* 0x000fe200078e00ff */
[----:B-1----:R-:W-:-:S03]  /*8560*/  PRMT R5, R4, 0x5410, R19 ;  /* 0x0000541004057816 */ /* 0x002fc60000000013 */
[----:B------:R-:W-:Y:S01]  /*8570*/  IMAD.SHL.U32 R16, R16, 0x8, RZ ;  /* 0x0000000810107824 */ /* 0x000fe200078e00ff */
[----:B------:R-:W-:-:S05]  /*8580*/  LOP3.LUT R7, R6, 0x8, R7, 0xe2, !PT ;  /* 0x0000000806077812 */ /* 0x000fca00078ee207 */
[----:B------:R-:W-:Y:S02]  /*8590*/  IMAD R7, R7, 0x10, R16 ;  /* 0x0000001007077824 */ /* 0x000fe400078e0210 */
[----:B--2---:R-:W-:-:S04]  /*85a0*/  HMUL2 R22, R22.H0_H0, R5 ;  /* 0x0000000516167232 */ /* 0x004fc80000000800 */
[C-C-:B---3--:R-:W-:Y:S02]  /*85b0*/  HFMA2 R19, R20.reuse.H0_H0, R19.H0_H0, -R22.reuse.H0_H0 ;  /* 0x2000001314137231 */ /* 0x148fe40000140816 */
[----:B------:R-:W-:Y:S02]  /*85c0*/  HFMA2 R20, R20.H0_H0, R4.H0_H0, R22.H1_H1 ;  /* 0x2000000414147231 */ /* 0x000fe40000060816 */
[----:B------:R-:W-:Y:S02]  /*85d0*/  VIADD R4, R2, 0x200 ;  /* 0x0000020002047836 */ /* 0x000fe40000000000 */
[C---:B------:R-:W-:Y:S01]  /*85e0*/  IMAD.U32 R2, R7.reuse, 0x2, R2 ;  /* 0x0000000207027824 */ /* 0x040fe200078e0002 */
[----:B------:R0:W-:Y:S01]  /*85f0*/  STS.U16 [R18+0xe0], R19 ;  /* 0x0000e01312007388 */ /* 0x0001e20000000400 */
[----:B------:R-:W-:Y:S01]  /*8600*/  PRMT R27, R20, 0x7610, R27 ;  /* 0x00007610141b7816 */ /* 0x000fe2000000001b */
[----:B------:R-:W-:-:S04]  /*8610*/  IMAD.U32 R22, R7, 0x2, R4 ;  /* 0x0000000207167824 */ /* 0x000fc800078e0004 */
[----:B------:R1:W-:Y:S04]  /*8620*/  STS.U16 [R18+0x2e0], R27 ;  /* 0x0002e01b12007388 */ /* 0x0003e80000000400 */
[----:B------:R2:W3:Y:S01]  /*8630*/  LDSM.16.MT88.4 R4, [R2] ;  /* 0x000000000204783b */ /* 0x0004e20000004200 */
[----:B0-----:R-:W-:-:S03]  /*8640*/  SHF.R.U32.HI R19, RZ, 0x2, R3 ;  /* 0x00000002ff137819 */ /* 0x001fc60000011603 */
[----:B------:R-:W0:Y:S01]  /*8650*/  LDSM.16.MT88.4 R20, [R22] ;  /* 0x000000001614783b */ /* 0x000e220000004200 */
[----:B-1----:R-:W1:Y:S01]  /*8660*/  LDC.64 R26, c[0x0][0x398] ;  /* 0x0000e600ff1a7b82 */ /* 0x002e620000000a00 */
[----:B--2---:R-:W-:Y:S01]  /*8670*/  LOP3.LUT R2, R3, 0x3, RZ, 0xc0, !PT ;  /* 0x0000000303027812 */ /* 0x004fe200078ec0ff */
[----:B------:R-:W-:-:S04]  /*8680*/  IMAD.MOV.U32 R3, RZ, RZ, RZ ;  /* 0x000000ffff037224 */ /* 0x000fc800078e00ff */
[----:B------:R-:W-:-:S04]  /*8690*/  IMAD.WIDE.U32 R18, R19, 0x8, R2 ;  /* 0x0000000813127825 */ /* 0x000fc800078e0002 */
[----:B-1----:R-:W-:-:S03]  /*86a0*/  IMAD.WIDE R26, R0, 0x2, R26 ;  /* 0x00000002001a7825 */ /* 0x002fc600078e021a */
[----:B------:R-:W-:-:S04]  /*86b0*/  LEA R2, P0, R18, R26, 0x2 ;  /* 0x0000001a12027211 */ /* 0x000fc800078010ff */
[----:B------:R-:W-:Y:S01]  /*86c0*/  LEA.HI.X R3, R18, R27, R19, 0x2, P0 ;  /* 0x0000001b12037211 */ /* 0x000fe200000f1413 */
[C---:B---3-5:R-:W-:Y:S08]  /*86d0*/  HMMA.16816.F16 R28, R8.reuse, R4, RZ ;  /* 0x00000004081c723c */ /* 0x068ff000000008ff */
[C---:B0-----:R-:W-:Y:S08]  /*86e0*/  HMMA.16816.F16 R24, R8.reuse, R20, RZ ;  /* 0x000000140818723c */ /* 0x041ff000000008ff */
[C---:B------:R-:W-:Y:S08]  /*86f0*/  HMMA.16816.F16 R16, R8.reuse, R22, RZ ;  /* 0x000000160810723c */ /* 0x040ff000000008ff */
[----:B------:R-:W-:Y:S01]  /*8700*/  HMMA.16816.F16 R8, R8, R6, RZ ;  /* 0x000000060808723c */ /* 0x000fe200000008ff */
[----:B------:R-:W0:Y:S07]  /*8710*/  LDC.64 R10, c[0x0][0x390] ;  /* 0x0000e400ff0a7b82 */ /* 0x000e2e0000000a00 */
[C---:B------:R-:W-:Y:S08]  /*8720*/  HMMA.16816.F16 R4, R12.reuse, R4, RZ ;  /* 0x000000040c04723c */ /* 0x040ff000000008ff */
[C---:B------:R-:W-:Y:S08]  /*8730*/  HMMA.16816.F16 R6, R12.reuse, R6, RZ ;  /* 0x000000060c06723c */ /* 0x040ff000000008ff */
[----:B------:R-:W-:Y:S01]  /*8740*/  HMMA.16816.F16 R20, R12, R20, R28 ;  /* 0x000000140c14723c */ /* 0x000fe2000000081c */
[----:B0-----:R-:W-:-:S04]  /*8750*/  IMAD.WIDE R10, R0, 0x2, R10 ;  /* 0x00000002000a7825 */ /* 0x001fc800078e020a */
[----:B------:R-:W-:Y:S02]  /*8760*/  HADD2 R5, R5, -R25 ;  /* 0x8000001905057230 */ /* 0x000fe40000000000 */
[----:B------:R-:W-:Y:S01]  /*8770*/  HADD2 R4, R4, -R24 ;  /* 0x8000001804047230 */ /* 0x000fe20000000000 */
[----:B------:R-:W-:Y:S04]  /*8780*/  HMMA.16816.F16 R8, R12, R22, R8 ;  /* 0x000000160c08723c */ /* 0x000fe80000000808 */
[----:B------:R-:W-:Y:S01]  /*8790*/  PRMT R0, R4, 0x7632, R0 ;  /* 0x0000763204007816 */ /* 0x000fe20000000000 */
[----:B------:R-:W-:Y:S02]  /*87a0*/  HADD2 R7, R7, -R17 ;  /* 0x8000001107077230 */ /* 0x000fe40000000000 */
[----:B------:R-:W-:-:S03]  /*87b0*/  HADD2 R6, R6, -R16 ;  /* 0x8000001006067230 */ /* 0x000fc60000000000 */
[----:B------:R-:W-:Y:S02]  /*87c0*/  PRMT R13, R7, 0x7632, R13 ;  /* 0x00007632070d7816 */ /* 0x000fe4000000000d */
[----:B------:R-:W-:Y:S01]  /*87d0*/  PRMT R12, R6, 0x7632, R12 ;  /* 0x00007632060c7816 */ /* 0x000fe2000000000c */
[----:B------:R-:W-:Y:S04]  /*87e0*/  STG.E desc[UR8][R2.64], R20 ;  /* 0x0000001402007986 */ /* 0x000fe8000c101908 */
[----:B------:R-:W-:Y:S04]  /*87f0*/  STG.E desc[UR8][R2.64+0x100], R21 ;  /* 0x0001001502007986 */ /* 0x000fe8000c101908 */
[----:B------:R-:W-:Y:S04]  /*8800*/  STG.E desc[UR8][R2.64+0x10], R8 ;  /* 0x0000100802007986 */ /* 0x000fe8000c101908 */
[----:B------:R0:W-:Y:S04]  /*8810*/  STG.E desc[UR8][R2.64+0x110], R9 ;  /* 0x0001100902007986 */ /* 0x0001e8000c101908 */
[----:B------:R-:W-:Y:S04]  /*8820*/  STG.E.U16 desc[UR8][R10.64], R4 ;  /* 0x000000040a007986 */ /* 0x000fe8000c101508 */
[----:B------:R-:W-:Y:S01]  /*8830*/  STG.E.U16 desc[UR8][R10.64+0x2], R0 ;  /* 0x000002000a007986 */ /* 0x000fe2000c101508 */
[----:B0-----:R-:W-:-:S03]  /*8840*/  PRMT R3, R5, 0x7632, R3 ;  /* 0x0000763205037816 */ /* 0x001fc60000000003 */
[----:B------:R-:W-:Y:S04]  /*8850*/  STG.E.U16 desc[UR8][R10.64+0x4], R5 ;  /* 0x000004050a007986 */ /* 0x000fe8000c101508 */
[----:B------:R-:W-:Y:S04]  /*8860*/  STG.E.U16 desc[UR8][R10.64+0x6], R3 ;  /* 0x000006030a007986 */ /* 0x000fe8000c101508 */
[----:B------:R-:W-:Y:S04]  /*8870*/  STG.E.U16 desc[UR8][R10.64+0x8], R6 ;  /* 0x000008060a007986 */ /* 0x000fe8000c101508 */
[----:B------:R-:W-:Y:S04]  /*8880*/  STG.E.U16 desc[UR8][R10.64+0xa], R12 ;  /* 0x00000a0c0a007986 */ /* 0x000fe8000c101508 */
[----:B------:R-:W-:Y:S04]  /*8890*/  STG.E.U16 desc[UR8][R10.64+0xc], R7 ;  /* 0x00000c070a007986 */ /* 0x000fe8000c101508 */
[----:B------:R-:W-:Y:S01]  /*88a0*/  STG.E.U16 desc[UR8][R10.64+0xe], R13 ;  /* 0x00000e0d0a007986 */ /* 0x000fe2000c101508 */
[----:B------:R-:W-:Y:S05]  /*88b0*/  EXIT ;  /* 0x000000000000794d */ /* 0x000fea0003800000 */
.L_x_178:
        /* <DEDUP_REMOVED lines=12> */
.L_x_181:


//--------------------- .nv.global.init           --------------------------
	.section	.nv.global.init,"aw",@progbits
	.align	4
.nv.global.init:
	.type		__cudart_i2opi_f,@object
	.size		__cudart_i2opi_f,(.L_0 - __cudart_i2opi_f)
__cudart_i2opi_f:
        /*0000*/ 	.byte	0x41, 0x90, 0x43, 0x3c, 0x99, 0x95, 0x62, 0xdb, 0xc0, 0xdd, 0x34, 0xf5, 0xd1, 0x57, 0x27, 0xfc
        /*0010*/ 	.byte	0x29, 0x15, 0x44, 0x4e, 0x6e, 0x83, 0xf9, 0xa2
.L_0:


//--------------------- .nv.shared._Z13Radix16KernelP6__halfS0_S0_S0_S0_S0_iii --------------------------
	.section	.nv.shared._Z13Radix16KernelP6__halfS0_S0_S0_S0_S0_iii,"aw",@nobits
	.sectionflags	@""
	.align	16
	.zero		1024


//--------------------- .nv.shared.reserved.0     --------------------------
	.section	.nv.shared.reserved.0,"aw",@nobits
	.weak		__nv_reservedSMEM_offset_0_alias
	.size		__nv_reservedSMEM_offset_0_alias, 0, 64
	.other		__nv_reservedSMEM_offset_0_alias,@"STO_CUDA_RESERVED_SHARED STV_DEFAULT"
__nv_reservedSMEM_offset_0_alias:
	.zero		0
	.zero		64


//--------------------- .nv.shared._Z22Radix16KernelFirstStepP6__halfS0_S0_S0_S0_S0_ --------------------------
	.section	.nv.shared._Z22Radix16KernelFirstStepP6__halfS0_S0_S0_S0_S0_,"aw",@nobits
	.sectionflags	@""
	.align	16
	.zero		1024


//--------------------- .nv.constant0._Z13Radix16KernelP6__halfS0_S0_S0_S0_S0_iii --------------------------
	.section	.nv.constant0._Z13Radix16KernelP6__halfS0_S0_S0_S0_S0_iii,"a",@progbits
	.sectionflags	@""
	.align	4
.nv.constant0._Z13Radix16KernelP6__halfS0_S0_S0_S0_S0_iii:
	.zero		956


//--------------------- .nv.constant0._Z22Radix16KernelFirstStepP6__halfS0_S0_S0_S0_S0_ --------------------------
	.section	.nv.constant0._Z22Radix16KernelFirstStepP6__halfS0_S0_S0_S0_S0_,"a",@progbits
	.sectionflags	@""
	.align	4
.nv.constant0._Z22Radix16KernelFirstStepP6__halfS0_S0_S0_S0_S0_:
	.zero		944


//--------------------- SYMBOLS --------------------------

	.type		.nv.reservedSmem.offset0,@object
	.size		.nv.reservedSmem.offset0,0x4
	.type		.nv.reservedSmem.cap,@object
	.size		.nv.reservedSmem.cap,0x4
